//
// Generated by NVIDIA NVVM Compiler
//
// Compiler Build ID: CL-36424714
// Cuda compilation tools, release 13.0, V13.0.88
// Based on NVVM 20.0.0
//

.version 9.0
.target sm_100
.address_size 64

	// .globl	my_kernel_kernel0
// _ZZ17my_kernel_kernel0E18PaddedInput_shared has been demoted
// _ZZ17my_kernel_kernel0E18placeholder_shared has been demoted

.visible .entry my_kernel_kernel0(
	.param .u64 .ptr .align 1 my_kernel_kernel0_param_0,
	.param .u64 .ptr .align 1 my_kernel_kernel0_param_1,
	.param .u64 .ptr .align 1 my_kernel_kernel0_param_2,
	.param .u64 .ptr .align 1 my_kernel_kernel0_param_3
)
{
	.local .align 16 .b8 	__local_depot0[8192];
	.reg .b64 	%SP;
	.reg .b64 	%SPL;
	.reg .pred 	%p<19>;
	.reg .b32 	%r<153>;
	.reg .b32 	%f<734>;
	.reg .b64 	%rd<75>;
	// demoted variable
	.shared .align 4 .b8 _ZZ17my_kernel_kernel0E18PaddedInput_shared[32768];
	// demoted variable
	.shared .align 4 .b8 _ZZ17my_kernel_kernel0E18placeholder_shared[4096];
	mov.u64 	%SPL, __local_depot0;
	ld.param.u64 	%rd14, [my_kernel_kernel0_param_0];
	ld.param.u64 	%rd15, [my_kernel_kernel0_param_1];
	ld.param.u64 	%rd12, [my_kernel_kernel0_param_2];
	ld.param.u64 	%rd13, [my_kernel_kernel0_param_3];
	cvta.to.global.u64 	%rd1, %rd14;
	cvta.to.global.u64 	%rd2, %rd15;
	add.u64 	%rd3, %SPL, 0;
	add.s64 	%rd4, %rd3, 4096;
	mov.f32 	%f65, 0f00000000;
	st.local.v4.f32 	[%rd3], {%f65, %f65, %f65, %f65};
	st.local.v4.f32 	[%rd3+4096], {%f65, %f65, %f65, %f65};
	st.local.v4.f32 	[%rd3+16], {%f65, %f65, %f65, %f65};
	st.local.v4.f32 	[%rd3+4112], {%f65, %f65, %f65, %f65};
	st.local.v4.f32 	[%rd3+32], {%f65, %f65, %f65, %f65};
	st.local.v4.f32 	[%rd3+4128], {%f65, %f65, %f65, %f65};
	st.local.v4.f32 	[%rd3+48], {%f65, %f65, %f65, %f65};
	st.local.v4.f32 	[%rd3+4144], {%f65, %f65, %f65, %f65};
	st.local.v4.f32 	[%rd3+64], {%f65, %f65, %f65, %f65};
	st.local.v4.f32 	[%rd3+4160], {%f65, %f65, %f65, %f65};
	st.local.v4.f32 	[%rd3+80], {%f65, %f65, %f65, %f65};
	st.local.v4.f32 	[%rd3+4176], {%f65, %f65, %f65, %f65};
	st.local.v4.f32 	[%rd3+96], {%f65, %f65, %f65, %f65};
	st.local.v4.f32 	[%rd3+4192], {%f65, %f65, %f65, %f65};
	st.local.v4.f32 	[%rd3+112], {%f65, %f65, %f65, %f65};
	st.local.v4.f32 	[%rd3+4208], {%f65, %f65, %f65, %f65};
	st.local.v4.f32 	[%rd3+128], {%f65, %f65, %f65, %f65};
	st.local.v4.f32 	[%rd3+4224], {%f65, %f65, %f65, %f65};
	st.local.v4.f32 	[%rd3+144], {%f65, %f65, %f65, %f65};
	st.local.v4.f32 	[%rd3+4240], {%f65, %f65, %f65, %f65};
	st.local.v4.f32 	[%rd3+160], {%f65, %f65, %f65, %f65};
	st.local.v4.f32 	[%rd3+4256], {%f65, %f65, %f65, %f65};
	st.local.v4.f32 	[%rd3+176], {%f65, %f65, %f65, %f65};
	st.local.v4.f32 	[%rd3+4272], {%f65, %f65, %f65, %f65};
	st.local.v4.f32 	[%rd3+192], {%f65, %f65, %f65, %f65};
	st.local.v4.f32 	[%rd3+4288], {%f65, %f65, %f65, %f65};
	st.local.v4.f32 	[%rd3+208], {%f65, %f65, %f65, %f65};
	st.local.v4.f32 	[%rd3+4304], {%f65, %f65, %f65, %f65};
	st.local.v4.f32 	[%rd3+224], {%f65, %f65, %f65, %f65};
	st.local.v4.f32 	[%rd3+4320], {%f65, %f65, %f65, %f65};
	st.local.v4.f32 	[%rd3+240], {%f65, %f65, %f65, %f65};
	st.local.v4.f32 	[%rd3+4336], {%f65, %f65, %f65, %f65};
	st.local.v4.f32 	[%rd3+256], {%f65, %f65, %f65, %f65};
	st.local.v4.f32 	[%rd3+4352], {%f65, %f65, %f65, %f65};
	st.local.v4.f32 	[%rd3+272], {%f65, %f65, %f65, %f65};
	st.local.v4.f32 	[%rd3+4368], {%f65, %f65, %f65, %f65};
	st.local.v4.f32 	[%rd3+288], {%f65, %f65, %f65, %f65};
	st.local.v4.f32 	[%rd3+4384], {%f65, %f65, %f65, %f65};
	st.local.v4.f32 	[%rd3+304], {%f65, %f65, %f65, %f65};
	st.local.v4.f32 	[%rd3+4400], {%f65, %f65, %f65, %f65};
	st.local.v4.f32 	[%rd3+320], {%f65, %f65, %f65, %f65};
	st.local.v4.f32 	[%rd3+4416], {%f65, %f65, %f65, %f65};
	st.local.v4.f32 	[%rd3+336], {%f65, %f65, %f65, %f65};
	st.local.v4.f32 	[%rd3+4432], {%f65, %f65, %f65, %f65};
	st.local.v4.f32 	[%rd3+352], {%f65, %f65, %f65, %f65};
	st.local.v4.f32 	[%rd3+4448], {%f65, %f65, %f65, %f65};
	st.local.v4.f32 	[%rd3+368], {%f65, %f65, %f65, %f65};
	st.local.v4.f32 	[%rd3+4464], {%f65, %f65, %f65, %f65};
	st.local.v4.f32 	[%rd3+384], {%f65, %f65, %f65, %f65};
	st.local.v4.f32 	[%rd3+4480], {%f65, %f65, %f65, %f65};
	st.local.v4.f32 	[%rd3+400], {%f65, %f65, %f65, %f65};
	st.local.v4.f32 	[%rd3+4496], {%f65, %f65, %f65, %f65};
	st.local.v4.f32 	[%rd3+416], {%f65, %f65, %f65, %f65};
	st.local.v4.f32 	[%rd3+4512], {%f65, %f65, %f65, %f65};
	st.local.v4.f32 	[%rd3+432], {%f65, %f65, %f65, %f65};
	st.local.v4.f32 	[%rd3+4528], {%f65, %f65, %f65, %f65};
	st.local.v4.f32 	[%rd3+448], {%f65, %f65, %f65, %f65};
	st.local.v4.f32 	[%rd3+4544], {%f65, %f65, %f65, %f65};
	st.local.v4.f32 	[%rd3+464], {%f65, %f65, %f65, %f65};
	st.local.v4.f32 	[%rd3+4560], {%f65, %f65, %f65, %f65};
	st.local.v4.f32 	[%rd3+480], {%f65, %f65, %f65, %f65};
	st.local.v4.f32 	[%rd3+4576], {%f65, %f65, %f65, %f65};
	st.local.v4.f32 	[%rd3+496], {%f65, %f65, %f65, %f65};
	st.local.v4.f32 	[%rd3+4592], {%f65, %f65, %f65, %f65};
	st.local.v4.f32 	[%rd3+512], {%f65, %f65, %f65, %f65};
	st.local.v4.f32 	[%rd3+4608], {%f65, %f65, %f65, %f65};
	st.local.v4.f32 	[%rd3+528], {%f65, %f65, %f65, %f65};
	st.local.v4.f32 	[%rd3+4624], {%f65, %f65, %f65, %f65};
	st.local.v4.f32 	[%rd3+544], {%f65, %f65, %f65, %f65};
	st.local.v4.f32 	[%rd3+4640], {%f65, %f65, %f65, %f65};
	st.local.v4.f32 	[%rd3+560], {%f65, %f65, %f65, %f65};
	st.local.v4.f32 	[%rd3+4656], {%f65, %f65, %f65, %f65};
	st.local.v4.f32 	[%rd3+576], {%f65, %f65, %f65, %f65};
	st.local.v4.f32 	[%rd3+4672], {%f65, %f65, %f65, %f65};
	st.local.v4.f32 	[%rd3+592], {%f65, %f65, %f65, %f65};
	st.local.v4.f32 	[%rd3+4688], {%f65, %f65, %f65, %f65};
	st.local.v4.f32 	[%rd3+608], {%f65, %f65, %f65, %f65};
	st.local.v4.f32 	[%rd3+4704], {%f65, %f65, %f65, %f65};
	st.local.v4.f32 	[%rd3+624], {%f65, %f65, %f65, %f65};
	st.local.v4.f32 	[%rd3+4720], {%f65, %f65, %f65, %f65};
	st.local.v4.f32 	[%rd3+640], {%f65, %f65, %f65, %f65};
	st.local.v4.f32 	[%rd3+4736], {%f65, %f65, %f65, %f65};
	st.local.v4.f32 	[%rd3+656], {%f65, %f65, %f65, %f65};
	st.local.v4.f32 	[%rd3+4752], {%f65, %f65, %f65, %f65};
	st.local.v4.f32 	[%rd3+672], {%f65, %f65, %f65, %f65};
	st.local.v4.f32 	[%rd3+4768], {%f65, %f65, %f65, %f65};
	st.local.v4.f32 	[%rd3+688], {%f65, %f65, %f65, %f65};
	st.local.v4.f32 	[%rd3+4784], {%f65, %f65, %f65, %f65};
	st.local.v4.f32 	[%rd3+704], {%f65, %f65, %f65, %f65};
	st.local.v4.f32 	[%rd3+4800], {%f65, %f65, %f65, %f65};
	st.local.v4.f32 	[%rd3+720], {%f65, %f65, %f65, %f65};
	st.local.v4.f32 	[%rd3+4816], {%f65, %f65, %f65, %f65};
	st.local.v4.f32 	[%rd3+736], {%f65, %f65, %f65, %f65};
	st.local.v4.f32 	[%rd3+4832], {%f65, %f65, %f65, %f65};
	st.local.v4.f32 	[%rd3+752], {%f65, %f65, %f65, %f65};
	st.local.v4.f32 	[%rd3+4848], {%f65, %f65, %f65, %f65};
	st.local.v4.f32 	[%rd3+768], {%f65, %f65, %f65, %f65};
	st.local.v4.f32 	[%rd3+4864], {%f65, %f65, %f65, %f65};
	st.local.v4.f32 	[%rd3+784], {%f65, %f65, %f65, %f65};
	st.local.v4.f32 	[%rd3+4880], {%f65, %f65, %f65, %f65};
	st.local.v4.f32 	[%rd3+800], {%f65, %f65, %f65, %f65};
	st.local.v4.f32 	[%rd3+4896], {%f65, %f65, %f65, %f65};
	st.local.v4.f32 	[%rd3+816], {%f65, %f65, %f65, %f65};
	st.local.v4.f32 	[%rd3+4912], {%f65, %f65, %f65, %f65};
	st.local.v4.f32 	[%rd3+832], {%f65, %f65, %f65, %f65};
	st.local.v4.f32 	[%rd3+4928], {%f65, %f65, %f65, %f65};
	st.local.v4.f32 	[%rd3+848], {%f65, %f65, %f65, %f65};
	st.local.v4.f32 	[%rd3+4944], {%f65, %f65, %f65, %f65};
	st.local.v4.f32 	[%rd3+864], {%f65, %f65, %f65, %f65};
	st.local.v4.f32 	[%rd3+4960], {%f65, %f65, %f65, %f65};
	st.local.v4.f32 	[%rd3+880], {%f65, %f65, %f65, %f65};
	st.local.v4.f32 	[%rd3+4976], {%f65, %f65, %f65, %f65};
	st.local.v4.f32 	[%rd3+896], {%f65, %f65, %f65, %f65};
	st.local.v4.f32 	[%rd3+4992], {%f65, %f65, %f65, %f65};
	st.local.v4.f32 	[%rd3+912], {%f65, %f65, %f65, %f65};
	st.local.v4.f32 	[%rd3+5008], {%f65, %f65, %f65, %f65};
	st.local.v4.f32 	[%rd3+928], {%f65, %f65, %f65, %f65};
	st.local.v4.f32 	[%rd3+5024], {%f65, %f65, %f65, %f65};
	st.local.v4.f32 	[%rd3+944], {%f65, %f65, %f65, %f65};
	st.local.v4.f32 	[%rd3+5040], {%f65, %f65, %f65, %f65};
	st.local.v4.f32 	[%rd3+960], {%f65, %f65, %f65, %f65};
	st.local.v4.f32 	[%rd3+5056], {%f65, %f65, %f65, %f65};
	st.local.v4.f32 	[%rd3+976], {%f65, %f65, %f65, %f65};
	st.local.v4.f32 	[%rd3+5072], {%f65, %f65, %f65, %f65};
	st.local.v4.f32 	[%rd3+992], {%f65, %f65, %f65, %f65};
	st.local.v4.f32 	[%rd3+5088], {%f65, %f65, %f65, %f65};
	st.local.v4.f32 	[%rd3+1008], {%f65, %f65, %f65, %f65};
	st.local.v4.f32 	[%rd3+5104], {%f65, %f65, %f65, %f65};
	st.local.v4.f32 	[%rd3+1024], {%f65, %f65, %f65, %f65};
	st.local.v4.f32 	[%rd3+5120], {%f65, %f65, %f65, %f65};
	st.local.v4.f32 	[%rd3+1040], {%f65, %f65, %f65, %f65};
	st.local.v4.f32 	[%rd3+5136], {%f65, %f65, %f65, %f65};
	st.local.v4.f32 	[%rd3+1056], {%f65, %f65, %f65, %f65};
	st.local.v4.f32 	[%rd3+5152], {%f65, %f65, %f65, %f65};
	st.local.v4.f32 	[%rd3+1072], {%f65, %f65, %f65, %f65};
	st.local.v4.f32 	[%rd3+5168], {%f65, %f65, %f65, %f65};
	st.local.v4.f32 	[%rd3+1088], {%f65, %f65, %f65, %f65};
	st.local.v4.f32 	[%rd3+5184], {%f65, %f65, %f65, %f65};
	st.local.v4.f32 	[%rd3+1104], {%f65, %f65, %f65, %f65};
	st.local.v4.f32 	[%rd3+5200], {%f65, %f65, %f65, %f65};
	st.local.v4.f32 	[%rd3+1120], {%f65, %f65, %f65, %f65};
	st.local.v4.f32 	[%rd3+5216], {%f65, %f65, %f65, %f65};
	st.local.v4.f32 	[%rd3+1136], {%f65, %f65, %f65, %f65};
	st.local.v4.f32 	[%rd3+5232], {%f65, %f65, %f65, %f65};
	st.local.v4.f32 	[%rd3+1152], {%f65, %f65, %f65, %f65};
	st.local.v4.f32 	[%rd3+5248], {%f65, %f65, %f65, %f65};
	st.local.v4.f32 	[%rd3+1168], {%f65, %f65, %f65, %f65};
	st.local.v4.f32 	[%rd3+5264], {%f65, %f65, %f65, %f65};
	st.local.v4.f32 	[%rd3+1184], {%f65, %f65, %f65, %f65};
	st.local.v4.f32 	[%rd3+5280], {%f65, %f65, %f65, %f65};
	st.local.v4.f32 	[%rd3+1200], {%f65, %f65, %f65, %f65};
	st.local.v4.f32 	[%rd3+5296], {%f65, %f65, %f65, %f65};
	st.local.v4.f32 	[%rd3+1216], {%f65, %f65, %f65, %f65};
	st.local.v4.f32 	[%rd3+5312], {%f65, %f65, %f65, %f65};
	st.local.v4.f32 	[%rd3+1232], {%f65, %f65, %f65, %f65};
	st.local.v4.f32 	[%rd3+5328], {%f65, %f65, %f65, %f65};
	st.local.v4.f32 	[%rd3+1248], {%f65, %f65, %f65, %f65};
	st.local.v4.f32 	[%rd3+5344], {%f65, %f65, %f65, %f65};
	st.local.v4.f32 	[%rd3+1264], {%f65, %f65, %f65, %f65};
	st.local.v4.f32 	[%rd3+5360], {%f65, %f65, %f65, %f65};
	st.local.v4.f32 	[%rd3+1280], {%f65, %f65, %f65, %f65};
	st.local.v4.f32 	[%rd3+5376], {%f65, %f65, %f65, %f65};
	st.local.v4.f32 	[%rd3+1296], {%f65, %f65, %f65, %f65};
	st.local.v4.f32 	[%rd3+5392], {%f65, %f65, %f65, %f65};
	st.local.v4.f32 	[%rd3+1312], {%f65, %f65, %f65, %f65};
	st.local.v4.f32 	[%rd3+5408], {%f65, %f65, %f65, %f65};
	st.local.v4.f32 	[%rd3+1328], {%f65, %f65, %f65, %f65};
	st.local.v4.f32 	[%rd3+5424], {%f65, %f65, %f65, %f65};
	st.local.v4.f32 	[%rd3+1344], {%f65, %f65, %f65, %f65};
	st.local.v4.f32 	[%rd3+5440], {%f65, %f65, %f65, %f65};
	st.local.v4.f32 	[%rd3+1360], {%f65, %f65, %f65, %f65};
	st.local.v4.f32 	[%rd3+5456], {%f65, %f65, %f65, %f65};
	st.local.v4.f32 	[%rd3+1376], {%f65, %f65, %f65, %f65};
	st.local.v4.f32 	[%rd3+5472], {%f65, %f65, %f65, %f65};
	st.local.v4.f32 	[%rd3+1392], {%f65, %f65, %f65, %f65};
	st.local.v4.f32 	[%rd3+5488], {%f65, %f65, %f65, %f65};
	st.local.v4.f32 	[%rd3+1408], {%f65, %f65, %f65, %f65};
	st.local.v4.f32 	[%rd3+5504], {%f65, %f65, %f65, %f65};
	st.local.v4.f32 	[%rd3+1424], {%f65, %f65, %f65, %f65};
	st.local.v4.f32 	[%rd3+5520], {%f65, %f65, %f65, %f65};
	st.local.v4.f32 	[%rd3+1440], {%f65, %f65, %f65, %f65};
	st.local.v4.f32 	[%rd3+5536], {%f65, %f65, %f65, %f65};
	st.local.v4.f32 	[%rd3+1456], {%f65, %f65, %f65, %f65};
	st.local.v4.f32 	[%rd3+5552], {%f65, %f65, %f65, %f65};
	st.local.v4.f32 	[%rd3+1472], {%f65, %f65, %f65, %f65};
	st.local.v4.f32 	[%rd3+5568], {%f65, %f65, %f65, %f65};
	st.local.v4.f32 	[%rd3+1488], {%f65, %f65, %f65, %f65};
	st.local.v4.f32 	[%rd3+5584], {%f65, %f65, %f65, %f65};
	st.local.v4.f32 	[%rd3+1504], {%f65, %f65, %f65, %f65};
	st.local.v4.f32 	[%rd3+5600], {%f65, %f65, %f65, %f65};
	st.local.v4.f32 	[%rd3+1520], {%f65, %f65, %f65, %f65};
	st.local.v4.f32 	[%rd3+5616], {%f65, %f65, %f65, %f65};
	st.local.v4.f32 	[%rd3+1536], {%f65, %f65, %f65, %f65};
	st.local.v4.f32 	[%rd3+5632], {%f65, %f65, %f65, %f65};
	st.local.v4.f32 	[%rd3+1552], {%f65, %f65, %f65, %f65};
	st.local.v4.f32 	[%rd3+5648], {%f65, %f65, %f65, %f65};
	st.local.v4.f32 	[%rd3+1568], {%f65, %f65, %f65, %f65};
	st.local.v4.f32 	[%rd3+5664], {%f65, %f65, %f65, %f65};
	st.local.v4.f32 	[%rd3+1584], {%f65, %f65, %f65, %f65};
	st.local.v4.f32 	[%rd3+5680], {%f65, %f65, %f65, %f65};
	st.local.v4.f32 	[%rd3+1600], {%f65, %f65, %f65, %f65};
	st.local.v4.f32 	[%rd3+5696], {%f65, %f65, %f65, %f65};
	st.local.v4.f32 	[%rd3+1616], {%f65, %f65, %f65, %f65};
	st.local.v4.f32 	[%rd3+5712], {%f65, %f65, %f65, %f65};
	st.local.v4.f32 	[%rd3+1632], {%f65, %f65, %f65, %f65};
	st.local.v4.f32 	[%rd3+5728], {%f65, %f65, %f65, %f65};
	st.local.v4.f32 	[%rd3+1648], {%f65, %f65, %f65, %f65};
	st.local.v4.f32 	[%rd3+5744], {%f65, %f65, %f65, %f65};
	st.local.v4.f32 	[%rd3+1664], {%f65, %f65, %f65, %f65};
	st.local.v4.f32 	[%rd3+5760], {%f65, %f65, %f65, %f65};
	st.local.v4.f32 	[%rd3+1680], {%f65, %f65, %f65, %f65};
	st.local.v4.f32 	[%rd3+5776], {%f65, %f65, %f65, %f65};
	st.local.v4.f32 	[%rd3+1696], {%f65, %f65, %f65, %f65};
	st.local.v4.f32 	[%rd3+5792], {%f65, %f65, %f65, %f65};
	st.local.v4.f32 	[%rd3+1712], {%f65, %f65, %f65, %f65};
	st.local.v4.f32 	[%rd3+5808], {%f65, %f65, %f65, %f65};
	st.local.v4.f32 	[%rd3+1728], {%f65, %f65, %f65, %f65};
	st.local.v4.f32 	[%rd3+5824], {%f65, %f65, %f65, %f65};
	st.local.v4.f32 	[%rd3+1744], {%f65, %f65, %f65, %f65};
	st.local.v4.f32 	[%rd3+5840], {%f65, %f65, %f65, %f65};
	st.local.v4.f32 	[%rd3+1760], {%f65, %f65, %f65, %f65};
	st.local.v4.f32 	[%rd3+5856], {%f65, %f65, %f65, %f65};
	st.local.v4.f32 	[%rd3+1776], {%f65, %f65, %f65, %f65};
	st.local.v4.f32 	[%rd3+5872], {%f65, %f65, %f65, %f65};
	st.local.v4.f32 	[%rd3+1792], {%f65, %f65, %f65, %f65};
	st.local.v4.f32 	[%rd3+5888], {%f65, %f65, %f65, %f65};
	st.local.v4.f32 	[%rd3+1808], {%f65, %f65, %f65, %f65};
	st.local.v4.f32 	[%rd3+5904], {%f65, %f65, %f65, %f65};
	st.local.v4.f32 	[%rd3+1824], {%f65, %f65, %f65, %f65};
	st.local.v4.f32 	[%rd3+5920], {%f65, %f65, %f65, %f65};
	st.local.v4.f32 	[%rd3+1840], {%f65, %f65, %f65, %f65};
	st.local.v4.f32 	[%rd3+5936], {%f65, %f65, %f65, %f65};
	st.local.v4.f32 	[%rd3+1856], {%f65, %f65, %f65, %f65};
	st.local.v4.f32 	[%rd3+5952], {%f65, %f65, %f65, %f65};
	st.local.v4.f32 	[%rd3+1872], {%f65, %f65, %f65, %f65};
	st.local.v4.f32 	[%rd3+5968], {%f65, %f65, %f65, %f65};
	st.local.v4.f32 	[%rd3+1888], {%f65, %f65, %f65, %f65};
	st.local.v4.f32 	[%rd3+5984], {%f65, %f65, %f65, %f65};
	st.local.v4.f32 	[%rd3+1904], {%f65, %f65, %f65, %f65};
	st.local.v4.f32 	[%rd3+6000], {%f65, %f65, %f65, %f65};
	st.local.v4.f32 	[%rd3+1920], {%f65, %f65, %f65, %f65};
	st.local.v4.f32 	[%rd3+6016], {%f65, %f65, %f65, %f65};
	st.local.v4.f32 	[%rd3+1936], {%f65, %f65, %f65, %f65};
	st.local.v4.f32 	[%rd3+6032], {%f65, %f65, %f65, %f65};
	st.local.v4.f32 	[%rd3+1952], {%f65, %f65, %f65, %f65};
	st.local.v4.f32 	[%rd3+6048], {%f65, %f65, %f65, %f65};
	st.local.v4.f32 	[%rd3+1968], {%f65, %f65, %f65, %f65};
	st.local.v4.f32 	[%rd3+6064], {%f65, %f65, %f65, %f65};
	st.local.v4.f32 	[%rd3+1984], {%f65, %f65, %f65, %f65};
	st.local.v4.f32 	[%rd3+6080], {%f65, %f65, %f65, %f65};
	st.local.v4.f32 	[%rd3+2000], {%f65, %f65, %f65, %f65};
	st.local.v4.f32 	[%rd3+6096], {%f65, %f65, %f65, %f65};
	st.local.v4.f32 	[%rd3+2016], {%f65, %f65, %f65, %f65};
	st.local.v4.f32 	[%rd3+6112], {%f65, %f65, %f65, %f65};
	st.local.v4.f32 	[%rd3+2032], {%f65, %f65, %f65, %f65};
	st.local.v4.f32 	[%rd3+6128], {%f65, %f65, %f65, %f65};
	st.local.v4.f32 	[%rd3+2048], {%f65, %f65, %f65, %f65};
	st.local.v4.f32 	[%rd3+6144], {%f65, %f65, %f65, %f65};
	st.local.v4.f32 	[%rd3+2064], {%f65, %f65, %f65, %f65};
	st.local.v4.f32 	[%rd3+6160], {%f65, %f65, %f65, %f65};
	st.local.v4.f32 	[%rd3+2080], {%f65, %f65, %f65, %f65};
	st.local.v4.f32 	[%rd3+6176], {%f65, %f65, %f65, %f65};
	st.local.v4.f32 	[%rd3+2096], {%f65, %f65, %f65, %f65};
	st.local.v4.f32 	[%rd3+6192], {%f65, %f65, %f65, %f65};
	st.local.v4.f32 	[%rd3+2112], {%f65, %f65, %f65, %f65};
	st.local.v4.f32 	[%rd3+6208], {%f65, %f65, %f65, %f65};
	st.local.v4.f32 	[%rd3+2128], {%f65, %f65, %f65, %f65};
	st.local.v4.f32 	[%rd3+6224], {%f65, %f65, %f65, %f65};
	st.local.v4.f32 	[%rd3+2144], {%f65, %f65, %f65, %f65};
	st.local.v4.f32 	[%rd3+6240], {%f65, %f65, %f65, %f65};
	st.local.v4.f32 	[%rd3+2160], {%f65, %f65, %f65, %f65};
	st.local.v4.f32 	[%rd3+6256], {%f65, %f65, %f65, %f65};
	st.local.v4.f32 	[%rd3+2176], {%f65, %f65, %f65, %f65};
	st.local.v4.f32 	[%rd3+6272], {%f65, %f65, %f65, %f65};
	st.local.v4.f32 	[%rd3+2192], {%f65, %f65, %f65, %f65};
	st.local.v4.f32 	[%rd3+6288], {%f65, %f65, %f65, %f65};
	st.local.v4.f32 	[%rd3+2208], {%f65, %f65, %f65, %f65};
	st.local.v4.f32 	[%rd3+6304], {%f65, %f65, %f65, %f65};
	st.local.v4.f32 	[%rd3+2224], {%f65, %f65, %f65, %f65};
	st.local.v4.f32 	[%rd3+6320], {%f65, %f65, %f65, %f65};
	st.local.v4.f32 	[%rd3+2240], {%f65, %f65, %f65, %f65};
	st.local.v4.f32 	[%rd3+6336], {%f65, %f65, %f65, %f65};
	st.local.v4.f32 	[%rd3+2256], {%f65, %f65, %f65, %f65};
	st.local.v4.f32 	[%rd3+6352], {%f65, %f65, %f65, %f65};
	st.local.v4.f32 	[%rd3+2272], {%f65, %f65, %f65, %f65};
	st.local.v4.f32 	[%rd3+6368], {%f65, %f65, %f65, %f65};
	st.local.v4.f32 	[%rd3+2288], {%f65, %f65, %f65, %f65};
	st.local.v4.f32 	[%rd3+6384], {%f65, %f65, %f65, %f65};
	st.local.v4.f32 	[%rd3+2304], {%f65, %f65, %f65, %f65};
	st.local.v4.f32 	[%rd3+6400], {%f65, %f65, %f65, %f65};
	st.local.v4.f32 	[%rd3+2320], {%f65, %f65, %f65, %f65};
	st.local.v4.f32 	[%rd3+6416], {%f65, %f65, %f65, %f65};
	st.local.v4.f32 	[%rd3+2336], {%f65, %f65, %f65, %f65};
	st.local.v4.f32 	[%rd3+6432], {%f65, %f65, %f65, %f65};
	st.local.v4.f32 	[%rd3+2352], {%f65, %f65, %f65, %f65};
	st.local.v4.f32 	[%rd3+6448], {%f65, %f65, %f65, %f65};
	st.local.v4.f32 	[%rd3+2368], {%f65, %f65, %f65, %f65};
	st.local.v4.f32 	[%rd3+6464], {%f65, %f65, %f65, %f65};
	st.local.v4.f32 	[%rd3+2384], {%f65, %f65, %f65, %f65};
	st.local.v4.f32 	[%rd3+6480], {%f65, %f65, %f65, %f65};
	st.local.v4.f32 	[%rd3+2400], {%f65, %f65, %f65, %f65};
	st.local.v4.f32 	[%rd3+6496], {%f65, %f65, %f65, %f65};
	st.local.v4.f32 	[%rd3+2416], {%f65, %f65, %f65, %f65};
	st.local.v4.f32 	[%rd3+6512], {%f65, %f65, %f65, %f65};
	st.local.v4.f32 	[%rd3+2432], {%f65, %f65, %f65, %f65};
	st.local.v4.f32 	[%rd3+6528], {%f65, %f65, %f65, %f65};
	st.local.v4.f32 	[%rd3+2448], {%f65, %f65, %f65, %f65};
	st.local.v4.f32 	[%rd3+6544], {%f65, %f65, %f65, %f65};
	st.local.v4.f32 	[%rd3+2464], {%f65, %f65, %f65, %f65};
	st.local.v4.f32 	[%rd3+6560], {%f65, %f65, %f65, %f65};
	st.local.v4.f32 	[%rd3+2480], {%f65, %f65, %f65, %f65};
	st.local.v4.f32 	[%rd3+6576], {%f65, %f65, %f65, %f65};
	st.local.v4.f32 	[%rd3+2496], {%f65, %f65, %f65, %f65};
	st.local.v4.f32 	[%rd3+6592], {%f65, %f65, %f65, %f65};
	st.local.v4.f32 	[%rd3+2512], {%f65, %f65, %f65, %f65};
	st.local.v4.f32 	[%rd3+6608], {%f65, %f65, %f65, %f65};
	st.local.v4.f32 	[%rd3+2528], {%f65, %f65, %f65, %f65};
	st.local.v4.f32 	[%rd3+6624], {%f65, %f65, %f65, %f65};
	st.local.v4.f32 	[%rd3+2544], {%f65, %f65, %f65, %f65};
	st.local.v4.f32 	[%rd3+6640], {%f65, %f65, %f65, %f65};
	st.local.v4.f32 	[%rd3+2560], {%f65, %f65, %f65, %f65};
	st.local.v4.f32 	[%rd3+6656], {%f65, %f65, %f65, %f65};
	st.local.v4.f32 	[%rd3+2576], {%f65, %f65, %f65, %f65};
	st.local.v4.f32 	[%rd3+6672], {%f65, %f65, %f65, %f65};
	st.local.v4.f32 	[%rd3+2592], {%f65, %f65, %f65, %f65};
	st.local.v4.f32 	[%rd3+6688], {%f65, %f65, %f65, %f65};
	st.local.v4.f32 	[%rd3+2608], {%f65, %f65, %f65, %f65};
	st.local.v4.f32 	[%rd3+6704], {%f65, %f65, %f65, %f65};
	st.local.v4.f32 	[%rd3+2624], {%f65, %f65, %f65, %f65};
	st.local.v4.f32 	[%rd3+6720], {%f65, %f65, %f65, %f65};
	st.local.v4.f32 	[%rd3+2640], {%f65, %f65, %f65, %f65};
	st.local.v4.f32 	[%rd3+6736], {%f65, %f65, %f65, %f65};
	st.local.v4.f32 	[%rd3+2656], {%f65, %f65, %f65, %f65};
	st.local.v4.f32 	[%rd3+6752], {%f65, %f65, %f65, %f65};
	st.local.v4.f32 	[%rd3+2672], {%f65, %f65, %f65, %f65};
	st.local.v4.f32 	[%rd3+6768], {%f65, %f65, %f65, %f65};
	st.local.v4.f32 	[%rd3+2688], {%f65, %f65, %f65, %f65};
	st.local.v4.f32 	[%rd3+6784], {%f65, %f65, %f65, %f65};
	st.local.v4.f32 	[%rd3+2704], {%f65, %f65, %f65, %f65};
	st.local.v4.f32 	[%rd3+6800], {%f65, %f65, %f65, %f65};
	st.local.v4.f32 	[%rd3+2720], {%f65, %f65, %f65, %f65};
	st.local.v4.f32 	[%rd3+6816], {%f65, %f65, %f65, %f65};
	st.local.v4.f32 	[%rd3+2736], {%f65, %f65, %f65, %f65};
	st.local.v4.f32 	[%rd3+6832], {%f65, %f65, %f65, %f65};
	st.local.v4.f32 	[%rd3+2752], {%f65, %f65, %f65, %f65};
	st.local.v4.f32 	[%rd3+6848], {%f65, %f65, %f65, %f65};
	st.local.v4.f32 	[%rd3+2768], {%f65, %f65, %f65, %f65};
	st.local.v4.f32 	[%rd3+6864], {%f65, %f65, %f65, %f65};
	st.local.v4.f32 	[%rd3+2784], {%f65, %f65, %f65, %f65};
	st.local.v4.f32 	[%rd3+6880], {%f65, %f65, %f65, %f65};
	st.local.v4.f32 	[%rd3+2800], {%f65, %f65, %f65, %f65};
	st.local.v4.f32 	[%rd3+6896], {%f65, %f65, %f65, %f65};
	st.local.v4.f32 	[%rd3+2816], {%f65, %f65, %f65, %f65};
	st.local.v4.f32 	[%rd3+6912], {%f65, %f65, %f65, %f65};
	st.local.v4.f32 	[%rd3+2832], {%f65, %f65, %f65, %f65};
	st.local.v4.f32 	[%rd3+6928], {%f65, %f65, %f65, %f65};
	st.local.v4.f32 	[%rd3+2848], {%f65, %f65, %f65, %f65};
	st.local.v4.f32 	[%rd3+6944], {%f65, %f65, %f65, %f65};
	st.local.v4.f32 	[%rd3+2864], {%f65, %f65, %f65, %f65};
	st.local.v4.f32 	[%rd3+6960], {%f65, %f65, %f65, %f65};
	st.local.v4.f32 	[%rd3+2880], {%f65, %f65, %f65, %f65};
	st.local.v4.f32 	[%rd3+6976], {%f65, %f65, %f65, %f65};
	st.local.v4.f32 	[%rd3+2896], {%f65, %f65, %f65, %f65};
	st.local.v4.f32 	[%rd3+6992], {%f65, %f65, %f65, %f65};
	st.local.v4.f32 	[%rd3+2912], {%f65, %f65, %f65, %f65};
	st.local.v4.f32 	[%rd3+7008], {%f65, %f65, %f65, %f65};
	st.local.v4.f32 	[%rd3+2928], {%f65, %f65, %f65, %f65};
	st.local.v4.f32 	[%rd3+7024], {%f65, %f65, %f65, %f65};
	st.local.v4.f32 	[%rd3+2944], {%f65, %f65, %f65, %f65};
	st.local.v4.f32 	[%rd3+7040], {%f65, %f65, %f65, %f65};
	st.local.v4.f32 	[%rd3+2960], {%f65, %f65, %f65, %f65};
	st.local.v4.f32 	[%rd3+7056], {%f65, %f65, %f65, %f65};
	st.local.v4.f32 	[%rd3+2976], {%f65, %f65, %f65, %f65};
	st.local.v4.f32 	[%rd3+7072], {%f65, %f65, %f65, %f65};
	st.local.v4.f32 	[%rd3+2992], {%f65, %f65, %f65, %f65};
	st.local.v4.f32 	[%rd3+7088], {%f65, %f65, %f65, %f65};
	st.local.v4.f32 	[%rd3+3008], {%f65, %f65, %f65, %f65};
	st.local.v4.f32 	[%rd3+7104], {%f65, %f65, %f65, %f65};
	st.local.v4.f32 	[%rd3+3024], {%f65, %f65, %f65, %f65};
	st.local.v4.f32 	[%rd3+7120], {%f65, %f65, %f65, %f65};
	st.local.v4.f32 	[%rd3+3040], {%f65, %f65, %f65, %f65};
	st.local.v4.f32 	[%rd3+7136], {%f65, %f65, %f65, %f65};
	st.local.v4.f32 	[%rd3+3056], {%f65, %f65, %f65, %f65};
	st.local.v4.f32 	[%rd3+7152], {%f65, %f65, %f65, %f65};
	st.local.v4.f32 	[%rd3+3072], {%f65, %f65, %f65, %f65};
	st.local.v4.f32 	[%rd3+7168], {%f65, %f65, %f65, %f65};
	st.local.v4.f32 	[%rd3+3088], {%f65, %f65, %f65, %f65};
	st.local.v4.f32 	[%rd3+7184], {%f65, %f65, %f65, %f65};
	st.local.v4.f32 	[%rd3+3104], {%f65, %f65, %f65, %f65};
	st.local.v4.f32 	[%rd3+7200], {%f65, %f65, %f65, %f65};
	st.local.v4.f32 	[%rd3+3120], {%f65, %f65, %f65, %f65};
	st.local.v4.f32 	[%rd3+7216], {%f65, %f65, %f65, %f65};
	st.local.v4.f32 	[%rd3+3136], {%f65, %f65, %f65, %f65};
	st.local.v4.f32 	[%rd3+7232], {%f65, %f65, %f65, %f65};
	st.local.v4.f32 	[%rd3+3152], {%f65, %f65, %f65, %f65};
	st.local.v4.f32 	[%rd3+7248], {%f65, %f65, %f65, %f65};
	st.local.v4.f32 	[%rd3+3168], {%f65, %f65, %f65, %f65};
	st.local.v4.f32 	[%rd3+7264], {%f65, %f65, %f65, %f65};
	st.local.v4.f32 	[%rd3+3184], {%f65, %f65, %f65, %f65};
	st.local.v4.f32 	[%rd3+7280], {%f65, %f65, %f65, %f65};
	st.local.v4.f32 	[%rd3+3200], {%f65, %f65, %f65, %f65};
	st.local.v4.f32 	[%rd3+7296], {%f65, %f65, %f65, %f65};
	st.local.v4.f32 	[%rd3+3216], {%f65, %f65, %f65, %f65};
	st.local.v4.f32 	[%rd3+7312], {%f65, %f65, %f65, %f65};
	st.local.v4.f32 	[%rd3+3232], {%f65, %f65, %f65, %f65};
	st.local.v4.f32 	[%rd3+7328], {%f65, %f65, %f65, %f65};
	st.local.v4.f32 	[%rd3+3248], {%f65, %f65, %f65, %f65};
	st.local.v4.f32 	[%rd3+7344], {%f65, %f65, %f65, %f65};
	st.local.v4.f32 	[%rd3+3264], {%f65, %f65, %f65, %f65};
	st.local.v4.f32 	[%rd3+7360], {%f65, %f65, %f65, %f65};
	st.local.v4.f32 	[%rd3+3280], {%f65, %f65, %f65, %f65};
	st.local.v4.f32 	[%rd3+7376], {%f65, %f65, %f65, %f65};
	st.local.v4.f32 	[%rd3+3296], {%f65, %f65, %f65, %f65};
	st.local.v4.f32 	[%rd3+7392], {%f65, %f65, %f65, %f65};
	st.local.v4.f32 	[%rd3+3312], {%f65, %f65, %f65, %f65};
	st.local.v4.f32 	[%rd3+7408], {%f65, %f65, %f65, %f65};
	st.local.v4.f32 	[%rd3+3328], {%f65, %f65, %f65, %f65};
	st.local.v4.f32 	[%rd3+7424], {%f65, %f65, %f65, %f65};
	st.local.v4.f32 	[%rd3+3344], {%f65, %f65, %f65, %f65};
	st.local.v4.f32 	[%rd3+7440], {%f65, %f65, %f65, %f65};
	st.local.v4.f32 	[%rd3+3360], {%f65, %f65, %f65, %f65};
	st.local.v4.f32 	[%rd3+7456], {%f65, %f65, %f65, %f65};
	st.local.v4.f32 	[%rd3+3376], {%f65, %f65, %f65, %f65};
	st.local.v4.f32 	[%rd3+7472], {%f65, %f65, %f65, %f65};
	st.local.v4.f32 	[%rd3+3392], {%f65, %f65, %f65, %f65};
	st.local.v4.f32 	[%rd3+7488], {%f65, %f65, %f65, %f65};
	st.local.v4.f32 	[%rd3+3408], {%f65, %f65, %f65, %f65};
	st.local.v4.f32 	[%rd3+7504], {%f65, %f65, %f65, %f65};
	st.local.v4.f32 	[%rd3+3424], {%f65, %f65, %f65, %f65};
	st.local.v4.f32 	[%rd3+7520], {%f65, %f65, %f65, %f65};
	st.local.v4.f32 	[%rd3+3440], {%f65, %f65, %f65, %f65};
	st.local.v4.f32 	[%rd3+7536], {%f65, %f65, %f65, %f65};
	st.local.v4.f32 	[%rd3+3456], {%f65, %f65, %f65, %f65};
	st.local.v4.f32 	[%rd3+7552], {%f65, %f65, %f65, %f65};
	st.local.v4.f32 	[%rd3+3472], {%f65, %f65, %f65, %f65};
	st.local.v4.f32 	[%rd3+7568], {%f65, %f65, %f65, %f65};
	st.local.v4.f32 	[%rd3+3488], {%f65, %f65, %f65, %f65};
	st.local.v4.f32 	[%rd3+7584], {%f65, %f65, %f65, %f65};
	st.local.v4.f32 	[%rd3+3504], {%f65, %f65, %f65, %f65};
	st.local.v4.f32 	[%rd3+7600], {%f65, %f65, %f65, %f65};
	st.local.v4.f32 	[%rd3+3520], {%f65, %f65, %f65, %f65};
	st.local.v4.f32 	[%rd3+7616], {%f65, %f65, %f65, %f65};
	st.local.v4.f32 	[%rd3+3536], {%f65, %f65, %f65, %f65};
	st.local.v4.f32 	[%rd3+7632], {%f65, %f65, %f65, %f65};
	st.local.v4.f32 	[%rd3+3552], {%f65, %f65, %f65, %f65};
	st.local.v4.f32 	[%rd3+7648], {%f65, %f65, %f65, %f65};
	st.local.v4.f32 	[%rd3+3568], {%f65, %f65, %f65, %f65};
	st.local.v4.f32 	[%rd3+7664], {%f65, %f65, %f65, %f65};
	st.local.v4.f32 	[%rd3+3584], {%f65, %f65, %f65, %f65};
	st.local.v4.f32 	[%rd3+7680], {%f65, %f65, %f65, %f65};
	st.local.v4.f32 	[%rd3+3600], {%f65, %f65, %f65, %f65};
	st.local.v4.f32 	[%rd3+7696], {%f65, %f65, %f65, %f65};
	st.local.v4.f32 	[%rd3+3616], {%f65, %f65, %f65, %f65};
	st.local.v4.f32 	[%rd3+7712], {%f65, %f65, %f65, %f65};
	st.local.v4.f32 	[%rd3+3632], {%f65, %f65, %f65, %f65};
	st.local.v4.f32 	[%rd3+7728], {%f65, %f65, %f65, %f65};
	st.local.v4.f32 	[%rd3+3648], {%f65, %f65, %f65, %f65};
	st.local.v4.f32 	[%rd3+7744], {%f65, %f65, %f65, %f65};
	st.local.v4.f32 	[%rd3+3664], {%f65, %f65, %f65, %f65};
	st.local.v4.f32 	[%rd3+7760], {%f65, %f65, %f65, %f65};
	st.local.v4.f32 	[%rd3+3680], {%f65, %f65, %f65, %f65};
	st.local.v4.f32 	[%rd3+7776], {%f65, %f65, %f65, %f65};
	st.local.v4.f32 	[%rd3+3696], {%f65, %f65, %f65, %f65};
	st.local.v4.f32 	[%rd3+7792], {%f65, %f65, %f65, %f65};
	st.local.v4.f32 	[%rd3+3712], {%f65, %f65, %f65, %f65};
	st.local.v4.f32 	[%rd3+7808], {%f65, %f65, %f65, %f65};
	st.local.v4.f32 	[%rd3+3728], {%f65, %f65, %f65, %f65};
	st.local.v4.f32 	[%rd3+7824], {%f65, %f65, %f65, %f65};
	st.local.v4.f32 	[%rd3+3744], {%f65, %f65, %f65, %f65};
	st.local.v4.f32 	[%rd3+7840], {%f65, %f65, %f65, %f65};
	st.local.v4.f32 	[%rd3+3760], {%f65, %f65, %f65, %f65};
	st.local.v4.f32 	[%rd3+7856], {%f65, %f65, %f65, %f65};
	st.local.v4.f32 	[%rd3+3776], {%f65, %f65, %f65, %f65};
	st.local.v4.f32 	[%rd3+7872], {%f65, %f65, %f65, %f65};
	st.local.v4.f32 	[%rd3+3792], {%f65, %f65, %f65, %f65};
	st.local.v4.f32 	[%rd3+7888], {%f65, %f65, %f65, %f65};
	st.local.v4.f32 	[%rd3+3808], {%f65, %f65, %f65, %f65};
	st.local.v4.f32 	[%rd3+7904], {%f65, %f65, %f65, %f65};
	st.local.v4.f32 	[%rd3+3824], {%f65, %f65, %f65, %f65};
	st.local.v4.f32 	[%rd3+7920], {%f65, %f65, %f65, %f65};
	st.local.v4.f32 	[%rd3+3840], {%f65, %f65, %f65, %f65};
	st.local.v4.f32 	[%rd3+7936], {%f65, %f65, %f65, %f65};
	st.local.v4.f32 	[%rd3+3856], {%f65, %f65, %f65, %f65};
	st.local.v4.f32 	[%rd3+7952], {%f65, %f65, %f65, %f65};
	st.local.v4.f32 	[%rd3+3872], {%f65, %f65, %f65, %f65};
	st.local.v4.f32 	[%rd3+7968], {%f65, %f65, %f65, %f65};
	st.local.v4.f32 	[%rd3+3888], {%f65, %f65, %f65, %f65};
	st.local.v4.f32 	[%rd3+7984], {%f65, %f65, %f65, %f65};
	st.local.v4.f32 	[%rd3+3904], {%f65, %f65, %f65, %f65};
	st.local.v4.f32 	[%rd3+8000], {%f65, %f65, %f65, %f65};
	st.local.v4.f32 	[%rd3+3920], {%f65, %f65, %f65, %f65};
	st.local.v4.f32 	[%rd3+8016], {%f65, %f65, %f65, %f65};
	st.local.v4.f32 	[%rd3+3936], {%f65, %f65, %f65, %f65};
	st.local.v4.f32 	[%rd3+8032], {%f65, %f65, %f65, %f65};
	st.local.v4.f32 	[%rd3+3952], {%f65, %f65, %f65, %f65};
	st.local.v4.f32 	[%rd3+8048], {%f65, %f65, %f65, %f65};
	st.local.v4.f32 	[%rd3+3968], {%f65, %f65, %f65, %f65};
	st.local.v4.f32 	[%rd3+8064], {%f65, %f65, %f65, %f65};
	st.local.v4.f32 	[%rd3+3984], {%f65, %f65, %f65, %f65};
	st.local.v4.f32 	[%rd3+8080], {%f65, %f65, %f65, %f65};
	st.local.v4.f32 	[%rd3+4000], {%f65, %f65, %f65, %f65};
	st.local.v4.f32 	[%rd3+8096], {%f65, %f65, %f65, %f65};
	st.local.v4.f32 	[%rd3+4016], {%f65, %f65, %f65, %f65};
	st.local.v4.f32 	[%rd3+8112], {%f65, %f65, %f65, %f65};
	st.local.v4.f32 	[%rd3+4032], {%f65, %f65, %f65, %f65};
	st.local.v4.f32 	[%rd3+8128], {%f65, %f65, %f65, %f65};
	st.local.v4.f32 	[%rd3+4048], {%f65, %f65, %f65, %f65};
	st.local.v4.f32 	[%rd3+8144], {%f65, %f65, %f65, %f65};
	st.local.v4.f32 	[%rd3+4064], {%f65, %f65, %f65, %f65};
	st.local.v4.f32 	[%rd3+8160], {%f65, %f65, %f65, %f65};
	st.local.v4.f32 	[%rd3+4080], {%f65, %f65, %f65, %f65};
	st.local.v4.f32 	[%rd3+8176], {%f65, %f65, %f65, %f65};
	mov.u32 	%r1, %ctaid.x;
	shr.u32 	%r38, %r1, 1;
	mul.lo.s32 	%r39, %r38, 360448;
	mov.u32 	%r2, %tid.x;
	or.b32  	%r3, %r39, %r2;
	shl.b32 	%r4, %r2, 1;
	shl.b32 	%r40, %r2, 8;
	and.b32  	%r41, %r40, 260096;
	shr.u32 	%r42, %r2, 1;
	and.b32  	%r5, %r42, 3;
	shl.b32 	%r43, %r2, 4;
	and.b32  	%r44, %r43, 96;
	or.b32  	%r6, %r44, %r41;
	shl.b32 	%r45, %r2, 5;
	and.b32  	%r7, %r45, 32;
	and.b32  	%r8, %r2, 63;
	add.s32 	%r46, %r2, 16;
	and.b32  	%r9, %r46, 63;
	mov.b32 	%r144, 0;
$L__BB0_1:
	bar.sync 	0;
	shl.b32 	%r48, %r144, 4;
	add.s32 	%r11, %r3, %r48;
	mov.b32 	%r145, 0;
$L__BB0_2:
	mad.lo.s32 	%r49, %r145, 704, %r11;
	mul.wide.u32 	%rd17, %r49, 4;
	add.s64 	%rd18, %rd1, %rd17;
	ld.global.nc.f32 	%f66, [%rd18];
	shl.b32 	%r50, %r145, 4;
	add.s32 	%r51, %r50, %r2;
	shl.b32 	%r52, %r51, 2;
	mov.u32 	%r53, _ZZ17my_kernel_kernel0E18PaddedInput_shared;
	add.s32 	%r54, %r53, %r52;
	st.shared.f32 	[%r54], %f66;
	add.s32 	%r55, %r49, 704;
	mul.wide.u32 	%rd19, %r55, 4;
	add.s64 	%rd20, %rd1, %rd19;
	ld.global.nc.f32 	%f67, [%rd20];
	st.shared.f32 	[%r54+64], %f67;
	add.s32 	%r56, %r49, 1408;
	mul.wide.u32 	%rd21, %r56, 4;
	add.s64 	%rd22, %rd1, %rd21;
	ld.global.nc.f32 	%f68, [%rd22];
	st.shared.f32 	[%r54+128], %f68;
	add.s32 	%r57, %r49, 2112;
	mul.wide.u32 	%rd23, %r57, 4;
	add.s64 	%rd24, %rd1, %rd23;
	ld.global.nc.f32 	%f69, [%rd24];
	st.shared.f32 	[%r54+192], %f69;
	add.s32 	%r58, %r49, 2816;
	mul.wide.u32 	%rd25, %r58, 4;
	add.s64 	%rd26, %rd1, %rd25;
	ld.global.nc.f32 	%f70, [%rd26];
	st.shared.f32 	[%r54+256], %f70;
	add.s32 	%r59, %r49, 3520;
	mul.wide.u32 	%rd27, %r59, 4;
	add.s64 	%rd28, %rd1, %rd27;
	ld.global.nc.f32 	%f71, [%rd28];
	st.shared.f32 	[%r54+320], %f71;
	add.s32 	%r60, %r49, 4224;
	mul.wide.u32 	%rd29, %r60, 4;
	add.s64 	%rd30, %rd1, %rd29;
	ld.global.nc.f32 	%f72, [%rd30];
	st.shared.f32 	[%r54+384], %f72;
	add.s32 	%r61, %r49, 4928;
	mul.wide.u32 	%rd31, %r61, 4;
	add.s64 	%rd32, %rd1, %rd31;
	ld.global.nc.f32 	%f73, [%rd32];
	st.shared.f32 	[%r54+448], %f73;
	add.s32 	%r62, %r49, 5632;
	mul.wide.u32 	%rd33, %r62, 4;
	add.s64 	%rd34, %rd1, %rd33;
	ld.global.nc.f32 	%f74, [%rd34];
	st.shared.f32 	[%r54+512], %f74;
	add.s32 	%r63, %r49, 6336;
	mul.wide.u32 	%rd35, %r63, 4;
	add.s64 	%rd36, %rd1, %rd35;
	ld.global.nc.f32 	%f75, [%rd36];
	st.shared.f32 	[%r54+576], %f75;
	add.s32 	%r64, %r49, 7040;
	mul.wide.u32 	%rd37, %r64, 4;
	add.s64 	%rd38, %rd1, %rd37;
	ld.global.nc.f32 	%f76, [%rd38];
	st.shared.f32 	[%r54+640], %f76;
	add.s32 	%r65, %r49, 7744;
	mul.wide.u32 	%rd39, %r65, 4;
	add.s64 	%rd40, %rd1, %rd39;
	ld.global.nc.f32 	%f77, [%rd40];
	st.shared.f32 	[%r54+704], %f77;
	add.s32 	%r66, %r49, 8448;
	mul.wide.u32 	%rd41, %r66, 4;
	add.s64 	%rd42, %rd1, %rd41;
	ld.global.nc.f32 	%f78, [%rd42];
	st.shared.f32 	[%r54+768], %f78;
	add.s32 	%r67, %r49, 9152;
	mul.wide.u32 	%rd43, %r67, 4;
	add.s64 	%rd44, %rd1, %rd43;
	ld.global.nc.f32 	%f79, [%rd44];
	st.shared.f32 	[%r54+832], %f79;
	add.s32 	%r68, %r49, 9856;
	mul.wide.u32 	%rd45, %r68, 4;
	add.s64 	%rd46, %rd1, %rd45;
	ld.global.nc.f32 	%f80, [%rd46];
	st.shared.f32 	[%r54+896], %f80;
	add.s32 	%r69, %r49, 10560;
	mul.wide.u32 	%rd47, %r69, 4;
	add.s64 	%rd48, %rd1, %rd47;
	ld.global.nc.f32 	%f81, [%rd48];
	st.shared.f32 	[%r54+960], %f81;
	add.s32 	%r145, %r145, 16;
	setp.ne.s32 	%p4, %r145, 512;
	@%p4 bra 	$L__BB0_2;
	shl.b32 	%r71, %r144, 11;
	shl.b32 	%r72, %r1, 6;
	and.b32  	%r73, %r72, 64;
	or.b32  	%r74, %r71, %r73;
	or.b32  	%r14, %r74, %r8;
	or.b32  	%r15, %r74, %r9;
	xor.b32  	%r75, %r8, 32;
	or.b32  	%r16, %r74, %r75;
	add.s32 	%r76, %r2, 48;
	and.b32  	%r77, %r76, 63;
	or.b32  	%r17, %r74, %r77;
	mov.b32 	%r146, 0;
$L__BB0_4:
	shl.b32 	%r78, %r146, 5;
	add.s32 	%r79, %r78, %r4;
	and.b32  	%r80, %r79, 3968;
	shl.b32 	%r81, %r146, 4;
	add.s32 	%r82, %r81, %r2;
	add.s32 	%r83, %r80, %r14;
	mul.wide.u32 	%rd49, %r83, 4;
	add.s64 	%rd50, %rd2, %rd49;
	ld.global.nc.f32 	%f82, [%rd50];
	shl.b32 	%r84, %r82, 2;
	mov.u32 	%r85, _ZZ17my_kernel_kernel0E18placeholder_shared;
	add.s32 	%r86, %r85, %r84;
	st.shared.f32 	[%r86], %f82;
	add.s32 	%r87, %r79, 32;
	and.b32  	%r88, %r87, 3968;
	add.s32 	%r89, %r88, %r15;
	mul.wide.u32 	%rd51, %r89, 4;
	add.s64 	%rd52, %rd2, %rd51;
	ld.global.nc.f32 	%f83, [%rd52];
	st.shared.f32 	[%r86+64], %f83;
	add.s32 	%r90, %r79, 64;
	and.b32  	%r91, %r90, 3968;
	add.s32 	%r92, %r91, %r16;
	mul.wide.u32 	%rd53, %r92, 4;
	add.s64 	%rd54, %rd2, %rd53;
	ld.global.nc.f32 	%f84, [%rd54];
	st.shared.f32 	[%r86+128], %f84;
	add.s32 	%r93, %r79, 96;
	and.b32  	%r94, %r93, 3968;
	add.s32 	%r95, %r94, %r17;
	mul.wide.u32 	%rd55, %r95, 4;
	add.s64 	%rd56, %rd2, %rd55;
	ld.global.nc.f32 	%f85, [%rd56];
	st.shared.f32 	[%r86+192], %f85;
	add.s32 	%r96, %r79, 128;
	and.b32  	%r97, %r96, 3968;
	add.s32 	%r98, %r97, %r14;
	mul.wide.u32 	%rd57, %r98, 4;
	add.s64 	%rd58, %rd2, %rd57;
	ld.global.nc.f32 	%f86, [%rd58];
	st.shared.f32 	[%r86+256], %f86;
	add.s32 	%r99, %r79, 160;
	and.b32  	%r100, %r99, 3968;
	add.s32 	%r101, %r100, %r15;
	mul.wide.u32 	%rd59, %r101, 4;
	add.s64 	%rd60, %rd2, %rd59;
	ld.global.nc.f32 	%f87, [%rd60];
	st.shared.f32 	[%r86+320], %f87;
	add.s32 	%r102, %r79, 192;
	and.b32  	%r103, %r102, 3968;
	add.s32 	%r104, %r103, %r16;
	mul.wide.u32 	%rd61, %r104, 4;
	add.s64 	%rd62, %rd2, %rd61;
	ld.global.nc.f32 	%f88, [%rd62];
	st.shared.f32 	[%r86+384], %f88;
	add.s32 	%r105, %r79, 224;
	and.b32  	%r106, %r105, 3968;
	add.s32 	%r107, %r106, %r17;
	mul.wide.u32 	%rd63, %r107, 4;
	add.s64 	%rd64, %rd2, %rd63;
	ld.global.nc.f32 	%f89, [%rd64];
	st.shared.f32 	[%r86+448], %f89;
	add.s32 	%r146, %r146, 8;
	setp.ne.s32 	%p5, %r146, 64;
	@%p5 bra 	$L__BB0_4;
	bar.sync 	0;
	mov.b32 	%r147, 0;
	mov.pred 	%p16, -1;
$L__BB0_6:
	mov.pred 	%p1, %p16;
	shl.b32 	%r110, %r147, 3;
	add.s32 	%r21, %r6, %r110;
	shl.b32 	%r111, %r147, 9;
	or.b32  	%r22, %r111, %r7;
	mov.b32 	%r148, 0;
	mov.pred 	%p17, -1;
$L__BB0_7:
	mov.pred 	%p2, %p17;
	shl.b32 	%r24, %r148, 9;
	shl.b32 	%r113, %r148, 12;
	add.s32 	%r25, %r21, %r113;
	mov.b32 	%r149, 0;
$L__BB0_8:
	add.s32 	%r27, %r25, %r149;
	shl.b32 	%r115, %r149, 6;
	add.s32 	%r116, %r22, %r115;
	shl.b32 	%r117, %r116, 2;
	mov.u32 	%r118, _ZZ17my_kernel_kernel0E18placeholder_shared;
	add.s32 	%r119, %r118, %r117;
	ld.shared.f32 	%f1, [%r119];
	ld.shared.f32 	%f2, [%r119+4];
	ld.shared.f32 	%f3, [%r119+8];
	ld.shared.f32 	%f4, [%r119+12];
	ld.shared.f32 	%f5, [%r119+16];
	ld.shared.f32 	%f6, [%r119+20];
	ld.shared.f32 	%f7, [%r119+24];
	ld.shared.f32 	%f8, [%r119+28];
	ld.shared.f32 	%f9, [%r119+32];
	ld.shared.f32 	%f10, [%r119+36];
	ld.shared.f32 	%f11, [%r119+40];
	ld.shared.f32 	%f12, [%r119+44];
	ld.shared.f32 	%f13, [%r119+48];
	ld.shared.f32 	%f14, [%r119+52];
	ld.shared.f32 	%f15, [%r119+56];
	ld.shared.f32 	%f16, [%r119+60];
	ld.shared.f32 	%f17, [%r119+64];
	ld.shared.f32 	%f18, [%r119+68];
	ld.shared.f32 	%f19, [%r119+72];
	ld.shared.f32 	%f20, [%r119+76];
	ld.shared.f32 	%f21, [%r119+80];
	ld.shared.f32 	%f22, [%r119+84];
	ld.shared.f32 	%f23, [%r119+88];
	ld.shared.f32 	%f24, [%r119+92];
	ld.shared.f32 	%f25, [%r119+96];
	ld.shared.f32 	%f26, [%r119+100];
	ld.shared.f32 	%f27, [%r119+104];
	ld.shared.f32 	%f28, [%r119+108];
	ld.shared.f32 	%f29, [%r119+112];
	ld.shared.f32 	%f30, [%r119+116];
	ld.shared.f32 	%f31, [%r119+120];
	ld.shared.f32 	%f32, [%r119+124];
	mov.b32 	%r150, 0;
$L__BB0_9:
	shl.b32 	%r120, %r150, 6;
	add.s32 	%r121, %r120, %r24;
	shl.b32 	%r122, %r150, 8;
	add.s32 	%r123, %r27, %r122;
	shl.b32 	%r124, %r123, 2;
	mov.u32 	%r125, _ZZ17my_kernel_kernel0E18PaddedInput_shared;
	add.s32 	%r126, %r125, %r124;
	ld.shared.f32 	%f90, [%r126+512];
	ld.shared.f32 	%f91, [%r126];
	mul.wide.u32 	%rd65, %r121, 4;
	add.s64 	%rd66, %rd3, %rd65;
	ld.local.v4.f32 	{%f92, %f93, %f94, %f95}, [%rd66];
	fma.rn.f32 	%f96, %f91, %f1, %f92;
	ld.local.v4.f32 	{%f97, %f98, %f99, %f100}, [%rd66+4096];
	fma.rn.f32 	%f101, %f90, %f1, %f97;
	fma.rn.f32 	%f102, %f91, %f2, %f93;
	fma.rn.f32 	%f103, %f90, %f2, %f98;
	fma.rn.f32 	%f104, %f91, %f3, %f94;
	fma.rn.f32 	%f105, %f90, %f3, %f99;
	fma.rn.f32 	%f106, %f91, %f4, %f95;
	st.local.v4.f32 	[%rd66], {%f96, %f102, %f104, %f106};
	fma.rn.f32 	%f107, %f90, %f4, %f100;
	st.local.v4.f32 	[%rd66+4096], {%f101, %f103, %f105, %f107};
	ld.local.v4.f32 	{%f108, %f109, %f110, %f111}, [%rd66+16];
	fma.rn.f32 	%f112, %f91, %f5, %f108;
	ld.local.v4.f32 	{%f113, %f114, %f115, %f116}, [%rd66+4112];
	fma.rn.f32 	%f117, %f90, %f5, %f113;
	fma.rn.f32 	%f118, %f91, %f6, %f109;
	fma.rn.f32 	%f119, %f90, %f6, %f114;
	fma.rn.f32 	%f120, %f91, %f7, %f110;
	fma.rn.f32 	%f121, %f90, %f7, %f115;
	fma.rn.f32 	%f122, %f91, %f8, %f111;
	st.local.v4.f32 	[%rd66+16], {%f112, %f118, %f120, %f122};
	fma.rn.f32 	%f123, %f90, %f8, %f116;
	st.local.v4.f32 	[%rd66+4112], {%f117, %f119, %f121, %f123};
	ld.local.v4.f32 	{%f124, %f125, %f126, %f127}, [%rd66+32];
	fma.rn.f32 	%f128, %f91, %f9, %f124;
	ld.local.v4.f32 	{%f129, %f130, %f131, %f132}, [%rd66+4128];
	fma.rn.f32 	%f133, %f90, %f9, %f129;
	fma.rn.f32 	%f134, %f91, %f10, %f125;
	fma.rn.f32 	%f135, %f90, %f10, %f130;
	fma.rn.f32 	%f136, %f91, %f11, %f126;
	fma.rn.f32 	%f137, %f90, %f11, %f131;
	fma.rn.f32 	%f138, %f91, %f12, %f127;
	st.local.v4.f32 	[%rd66+32], {%f128, %f134, %f136, %f138};
	fma.rn.f32 	%f139, %f90, %f12, %f132;
	st.local.v4.f32 	[%rd66+4128], {%f133, %f135, %f137, %f139};
	ld.local.v4.f32 	{%f140, %f141, %f142, %f143}, [%rd66+48];
	fma.rn.f32 	%f144, %f91, %f13, %f140;
	ld.local.v4.f32 	{%f145, %f146, %f147, %f148}, [%rd66+4144];
	fma.rn.f32 	%f149, %f90, %f13, %f145;
	fma.rn.f32 	%f150, %f91, %f14, %f141;
	fma.rn.f32 	%f151, %f90, %f14, %f146;
	fma.rn.f32 	%f152, %f91, %f15, %f142;
	fma.rn.f32 	%f153, %f90, %f15, %f147;
	fma.rn.f32 	%f154, %f91, %f16, %f143;
	st.local.v4.f32 	[%rd66+48], {%f144, %f150, %f152, %f154};
	fma.rn.f32 	%f155, %f90, %f16, %f148;
	st.local.v4.f32 	[%rd66+4144], {%f149, %f151, %f153, %f155};
	ld.local.v4.f32 	{%f156, %f157, %f158, %f159}, [%rd66+64];
	fma.rn.f32 	%f160, %f91, %f17, %f156;
	ld.local.v4.f32 	{%f161, %f162, %f163, %f164}, [%rd66+4160];
	fma.rn.f32 	%f165, %f90, %f17, %f161;
	fma.rn.f32 	%f166, %f91, %f18, %f157;
	fma.rn.f32 	%f167, %f90, %f18, %f162;
	fma.rn.f32 	%f168, %f91, %f19, %f158;
	fma.rn.f32 	%f169, %f90, %f19, %f163;
	fma.rn.f32 	%f170, %f91, %f20, %f159;
	st.local.v4.f32 	[%rd66+64], {%f160, %f166, %f168, %f170};
	fma.rn.f32 	%f171, %f90, %f20, %f164;
	st.local.v4.f32 	[%rd66+4160], {%f165, %f167, %f169, %f171};
	ld.local.v4.f32 	{%f172, %f173, %f174, %f175}, [%rd66+80];
	fma.rn.f32 	%f176, %f91, %f21, %f172;
	ld.local.v4.f32 	{%f177, %f178, %f179, %f180}, [%rd66+4176];
	fma.rn.f32 	%f181, %f90, %f21, %f177;
	fma.rn.f32 	%f182, %f91, %f22, %f173;
	fma.rn.f32 	%f183, %f90, %f22, %f178;
	fma.rn.f32 	%f184, %f91, %f23, %f174;
	fma.rn.f32 	%f185, %f90, %f23, %f179;
	fma.rn.f32 	%f186, %f91, %f24, %f175;
	st.local.v4.f32 	[%rd66+80], {%f176, %f182, %f184, %f186};
	fma.rn.f32 	%f187, %f90, %f24, %f180;
	st.local.v4.f32 	[%rd66+4176], {%f181, %f183, %f185, %f187};
	ld.local.v4.f32 	{%f188, %f189, %f190, %f191}, [%rd66+96];
	fma.rn.f32 	%f192, %f91, %f25, %f188;
	ld.local.v4.f32 	{%f193, %f194, %f195, %f196}, [%rd66+4192];
	fma.rn.f32 	%f197, %f90, %f25, %f193;
	fma.rn.f32 	%f198, %f91, %f26, %f189;
	fma.rn.f32 	%f199, %f90, %f26, %f194;
	fma.rn.f32 	%f200, %f91, %f27, %f190;
	fma.rn.f32 	%f201, %f90, %f27, %f195;
	fma.rn.f32 	%f202, %f91, %f28, %f191;
	st.local.v4.f32 	[%rd66+96], {%f192, %f198, %f200, %f202};
	fma.rn.f32 	%f203, %f90, %f28, %f196;
	st.local.v4.f32 	[%rd66+4192], {%f197, %f199, %f201, %f203};
	ld.local.v4.f32 	{%f204, %f205, %f206, %f207}, [%rd66+112];
	fma.rn.f32 	%f208, %f91, %f29, %f204;
	ld.local.v4.f32 	{%f209, %f210, %f211, %f212}, [%rd66+4208];
	fma.rn.f32 	%f213, %f90, %f29, %f209;
	fma.rn.f32 	%f214, %f91, %f30, %f205;
	fma.rn.f32 	%f215, %f90, %f30, %f210;
	fma.rn.f32 	%f216, %f91, %f31, %f206;
	fma.rn.f32 	%f217, %f90, %f31, %f211;
	fma.rn.f32 	%f218, %f91, %f32, %f207;
	st.local.v4.f32 	[%rd66+112], {%f208, %f214, %f216, %f218};
	fma.rn.f32 	%f219, %f90, %f32, %f212;
	st.local.v4.f32 	[%rd66+4208], {%f213, %f215, %f217, %f219};
	ld.shared.f32 	%f220, [%r126+576];
	ld.shared.f32 	%f221, [%r126+64];
	ld.local.v4.f32 	{%f222, %f223, %f224, %f225}, [%rd66+128];
	fma.rn.f32 	%f226, %f221, %f1, %f222;
	ld.local.v4.f32 	{%f227, %f228, %f229, %f230}, [%rd66+4224];
	fma.rn.f32 	%f231, %f220, %f1, %f227;
	fma.rn.f32 	%f232, %f221, %f2, %f223;
	fma.rn.f32 	%f233, %f220, %f2, %f228;
	fma.rn.f32 	%f234, %f221, %f3, %f224;
	fma.rn.f32 	%f235, %f220, %f3, %f229;
	fma.rn.f32 	%f236, %f221, %f4, %f225;
	st.local.v4.f32 	[%rd66+128], {%f226, %f232, %f234, %f236};
	fma.rn.f32 	%f237, %f220, %f4, %f230;
	st.local.v4.f32 	[%rd66+4224], {%f231, %f233, %f235, %f237};
	ld.local.v4.f32 	{%f238, %f239, %f240, %f241}, [%rd66+144];
	fma.rn.f32 	%f242, %f221, %f5, %f238;
	ld.local.v4.f32 	{%f243, %f244, %f245, %f246}, [%rd66+4240];
	fma.rn.f32 	%f247, %f220, %f5, %f243;
	fma.rn.f32 	%f248, %f221, %f6, %f239;
	fma.rn.f32 	%f249, %f220, %f6, %f244;
	fma.rn.f32 	%f250, %f221, %f7, %f240;
	fma.rn.f32 	%f251, %f220, %f7, %f245;
	fma.rn.f32 	%f252, %f221, %f8, %f241;
	st.local.v4.f32 	[%rd66+144], {%f242, %f248, %f250, %f252};
	fma.rn.f32 	%f253, %f220, %f8, %f246;
	st.local.v4.f32 	[%rd66+4240], {%f247, %f249, %f251, %f253};
	ld.local.v4.f32 	{%f254, %f255, %f256, %f257}, [%rd66+160];
	fma.rn.f32 	%f258, %f221, %f9, %f254;
	ld.local.v4.f32 	{%f259, %f260, %f261, %f262}, [%rd66+4256];
	fma.rn.f32 	%f263, %f220, %f9, %f259;
	fma.rn.f32 	%f264, %f221, %f10, %f255;
	fma.rn.f32 	%f265, %f220, %f10, %f260;
	fma.rn.f32 	%f266, %f221, %f11, %f256;
	fma.rn.f32 	%f267, %f220, %f11, %f261;
	fma.rn.f32 	%f268, %f221, %f12, %f257;
	st.local.v4.f32 	[%rd66+160], {%f258, %f264, %f266, %f268};
	fma.rn.f32 	%f269, %f220, %f12, %f262;
	st.local.v4.f32 	[%rd66+4256], {%f263, %f265, %f267, %f269};
	ld.local.v4.f32 	{%f270, %f271, %f272, %f273}, [%rd66+176];
	fma.rn.f32 	%f274, %f221, %f13, %f270;
	ld.local.v4.f32 	{%f275, %f276, %f277, %f278}, [%rd66+4272];
	fma.rn.f32 	%f279, %f220, %f13, %f275;
	fma.rn.f32 	%f280, %f221, %f14, %f271;
	fma.rn.f32 	%f281, %f220, %f14, %f276;
	fma.rn.f32 	%f282, %f221, %f15, %f272;
	fma.rn.f32 	%f283, %f220, %f15, %f277;
	fma.rn.f32 	%f284, %f221, %f16, %f273;
	st.local.v4.f32 	[%rd66+176], {%f274, %f280, %f282, %f284};
	fma.rn.f32 	%f285, %f220, %f16, %f278;
	st.local.v4.f32 	[%rd66+4272], {%f279, %f281, %f283, %f285};
	ld.local.v4.f32 	{%f286, %f287, %f288, %f289}, [%rd66+192];
	fma.rn.f32 	%f290, %f221, %f17, %f286;
	ld.local.v4.f32 	{%f291, %f292, %f293, %f294}, [%rd66+4288];
	fma.rn.f32 	%f295, %f220, %f17, %f291;
	fma.rn.f32 	%f296, %f221, %f18, %f287;
	fma.rn.f32 	%f297, %f220, %f18, %f292;
	fma.rn.f32 	%f298, %f221, %f19, %f288;
	fma.rn.f32 	%f299, %f220, %f19, %f293;
	fma.rn.f32 	%f300, %f221, %f20, %f289;
	st.local.v4.f32 	[%rd66+192], {%f290, %f296, %f298, %f300};
	fma.rn.f32 	%f301, %f220, %f20, %f294;
	st.local.v4.f32 	[%rd66+4288], {%f295, %f297, %f299, %f301};
	ld.local.v4.f32 	{%f302, %f303, %f304, %f305}, [%rd66+208];
	fma.rn.f32 	%f306, %f221, %f21, %f302;
	ld.local.v4.f32 	{%f307, %f308, %f309, %f310}, [%rd66+4304];
	fma.rn.f32 	%f311, %f220, %f21, %f307;
	fma.rn.f32 	%f312, %f221, %f22, %f303;
	fma.rn.f32 	%f313, %f220, %f22, %f308;
	fma.rn.f32 	%f314, %f221, %f23, %f304;
	fma.rn.f32 	%f315, %f220, %f23, %f309;
	fma.rn.f32 	%f316, %f221, %f24, %f305;
	st.local.v4.f32 	[%rd66+208], {%f306, %f312, %f314, %f316};
	fma.rn.f32 	%f317, %f220, %f24, %f310;
	st.local.v4.f32 	[%rd66+4304], {%f311, %f313, %f315, %f317};
	ld.local.v4.f32 	{%f318, %f319, %f320, %f321}, [%rd66+224];
	fma.rn.f32 	%f322, %f221, %f25, %f318;
	ld.local.v4.f32 	{%f323, %f324, %f325, %f326}, [%rd66+4320];
	fma.rn.f32 	%f327, %f220, %f25, %f323;
	fma.rn.f32 	%f328, %f221, %f26, %f319;
	fma.rn.f32 	%f329, %f220, %f26, %f324;
	fma.rn.f32 	%f330, %f221, %f27, %f320;
	fma.rn.f32 	%f331, %f220, %f27, %f325;
	fma.rn.f32 	%f332, %f221, %f28, %f321;
	st.local.v4.f32 	[%rd66+224], {%f322, %f328, %f330, %f332};
	fma.rn.f32 	%f333, %f220, %f28, %f326;
	st.local.v4.f32 	[%rd66+4320], {%f327, %f329, %f331, %f333};
	ld.local.v4.f32 	{%f334, %f335, %f336, %f337}, [%rd66+240];
	fma.rn.f32 	%f338, %f221, %f29, %f334;
	ld.local.v4.f32 	{%f339, %f340, %f341, %f342}, [%rd66+4336];
	fma.rn.f32 	%f343, %f220, %f29, %f339;
	fma.rn.f32 	%f344, %f221, %f30, %f335;
	fma.rn.f32 	%f345, %f220, %f30, %f340;
	fma.rn.f32 	%f346, %f221, %f31, %f336;
	fma.rn.f32 	%f347, %f220, %f31, %f341;
	fma.rn.f32 	%f348, %f221, %f32, %f337;
	st.local.v4.f32 	[%rd66+240], {%f338, %f344, %f346, %f348};
	fma.rn.f32 	%f349, %f220, %f32, %f342;
	st.local.v4.f32 	[%rd66+4336], {%f343, %f345, %f347, %f349};
	add.s32 	%r150, %r150, 1;
	setp.ne.s32 	%p8, %r150, 8;
	@%p8 bra 	$L__BB0_9;
	add.s32 	%r149, %r149, 1;
	setp.ne.s32 	%p9, %r149, 8;
	@%p9 bra 	$L__BB0_8;
	mov.b32 	%r148, 1;
	mov.pred 	%p17, 0;
	@%p2 bra 	$L__BB0_7;
	mov.b32 	%r147, 1;
	mov.pred 	%p16, 0;
	@%p1 bra 	$L__BB0_6;
	add.s32 	%r144, %r144, 1;
	setp.ne.s32 	%p12, %r144, 44;
	@%p12 bra 	$L__BB0_1;
	shl.b32 	%r130, %r1, 6;
	and.b32  	%r131, %r130, 64;
	shl.b32 	%r132, %r2, 5;
	and.b32  	%r133, %r132, 32;
	or.b32  	%r134, %r131, %r133;
	and.b32  	%r32, %r1, 65534;
	shl.b32 	%r135, %r2, 11;
	and.b32  	%r136, %r135, 2080768;
	shl.b32 	%r137, %r5, 8;
	or.b32  	%r138, %r134, %r136;
	or.b32  	%r33, %r138, %r137;
	cvta.to.global.u64 	%rd67, %rd13;
	mul.wide.u32 	%rd68, %r134, 4;
	add.s64 	%rd69, %rd67, %rd68;
	ld.global.nc.f32 	%f33, [%rd69];
	ld.global.nc.f32 	%f34, [%rd69+4];
	ld.global.nc.f32 	%f35, [%rd69+8];
	ld.global.nc.f32 	%f36, [%rd69+12];
	ld.global.nc.f32 	%f37, [%rd69+16];
	ld.global.nc.f32 	%f38, [%rd69+20];
	ld.global.nc.f32 	%f39, [%rd69+24];
	ld.global.nc.f32 	%f40, [%rd69+28];
	ld.global.nc.f32 	%f41, [%rd69+32];
	ld.global.nc.f32 	%f42, [%rd69+36];
	ld.global.nc.f32 	%f43, [%rd69+40];
	ld.global.nc.f32 	%f44, [%rd69+44];
	ld.global.nc.f32 	%f45, [%rd69+48];
	ld.global.nc.f32 	%f46, [%rd69+52];
	ld.global.nc.f32 	%f47, [%rd69+56];
	ld.global.nc.f32 	%f48, [%rd69+60];
	ld.global.nc.f32 	%f49, [%rd69+64];
	ld.global.nc.f32 	%f50, [%rd69+68];
	ld.global.nc.f32 	%f51, [%rd69+72];
	ld.global.nc.f32 	%f52, [%rd69+76];
	ld.global.nc.f32 	%f53, [%rd69+80];
	ld.global.nc.f32 	%f54, [%rd69+84];
	ld.global.nc.f32 	%f55, [%rd69+88];
	ld.global.nc.f32 	%f56, [%rd69+92];
	ld.global.nc.f32 	%f57, [%rd69+96];
	ld.global.nc.f32 	%f58, [%rd69+100];
	ld.global.nc.f32 	%f59, [%rd69+104];
	ld.global.nc.f32 	%f60, [%rd69+108];
	ld.global.nc.f32 	%f61, [%rd69+112];
	ld.global.nc.f32 	%f62, [%rd69+116];
	ld.global.nc.f32 	%f63, [%rd69+120];
	ld.global.nc.f32 	%f64, [%rd69+124];
	cvta.to.global.u64 	%rd70, %rd12;
	add.s64 	%rd5, %rd70, 4096;
	mov.b32 	%r151, 0;
	mov.pred 	%p18, -1;
$L__BB0_15:
	mov.pred 	%p3, %p18;
	add.s32 	%r140, %r151, %r32;
	shl.b32 	%r141, %r140, 15;
	add.s32 	%r142, %r33, %r141;
	mul.wide.u32 	%rd71, %r142, 4;
	add.s64 	%rd74, %rd5, %rd71;
	mul.wide.u32 	%rd72, %r151, 2048;
	add.s64 	%rd73, %rd4, %rd72;
	mov.b32 	%r152, 0;
$L__BB0_16:
	ld.local.v4.f32 	{%f350, %f351, %f352, %f353}, [%rd73+-4096];
	add.f32 	%f354, %f350, %f33;
	max.f32 	%f355, %f354, 0f00000000;
	st.global.f32 	[%rd74+-4096], %f355;
	ld.local.v4.f32 	{%f356, %f357, %f358, %f359}, [%rd73];
	add.f32 	%f360, %f356, %f33;
	max.f32 	%f361, %f360, 0f00000000;
	st.global.f32 	[%rd74], %f361;
	add.f32 	%f362, %f351, %f34;
	max.f32 	%f363, %f362, 0f00000000;
	st.global.f32 	[%rd74+-4092], %f363;
	add.f32 	%f364, %f357, %f34;
	max.f32 	%f365, %f364, 0f00000000;
	st.global.f32 	[%rd74+4], %f365;
	add.f32 	%f366, %f352, %f35;
	max.f32 	%f367, %f366, 0f00000000;
	st.global.f32 	[%rd74+-4088], %f367;
	add.f32 	%f368, %f358, %f35;
	max.f32 	%f369, %f368, 0f00000000;
	st.global.f32 	[%rd74+8], %f369;
	add.f32 	%f370, %f353, %f36;
	max.f32 	%f371, %f370, 0f00000000;
	st.global.f32 	[%rd74+-4084], %f371;
	add.f32 	%f372, %f359, %f36;
	max.f32 	%f373, %f372, 0f00000000;
	st.global.f32 	[%rd74+12], %f373;
	ld.local.v4.f32 	{%f374, %f375, %f376, %f377}, [%rd73+-4080];
	add.f32 	%f378, %f374, %f37;
	max.f32 	%f379, %f378, 0f00000000;
	st.global.f32 	[%rd74+-4080], %f379;
	ld.local.v4.f32 	{%f380, %f381, %f382, %f383}, [%rd73+16];
	add.f32 	%f384, %f380, %f37;
	max.f32 	%f385, %f384, 0f00000000;
	st.global.f32 	[%rd74+16], %f385;
	add.f32 	%f386, %f375, %f38;
	max.f32 	%f387, %f386, 0f00000000;
	st.global.f32 	[%rd74+-4076], %f387;
	add.f32 	%f388, %f381, %f38;
	max.f32 	%f389, %f388, 0f00000000;
	st.global.f32 	[%rd74+20], %f389;
	add.f32 	%f390, %f376, %f39;
	max.f32 	%f391, %f390, 0f00000000;
	st.global.f32 	[%rd74+-4072], %f391;
	add.f32 	%f392, %f382, %f39;
	max.f32 	%f393, %f392, 0f00000000;
	st.global.f32 	[%rd74+24], %f393;
	add.f32 	%f394, %f377, %f40;
	max.f32 	%f395, %f394, 0f00000000;
	st.global.f32 	[%rd74+-4068], %f395;
	add.f32 	%f396, %f383, %f40;
	max.f32 	%f397, %f396, 0f00000000;
	st.global.f32 	[%rd74+28], %f397;
	ld.local.v4.f32 	{%f398, %f399, %f400, %f401}, [%rd73+-4064];
	add.f32 	%f402, %f398, %f41;
	max.f32 	%f403, %f402, 0f00000000;
	st.global.f32 	[%rd74+-4064], %f403;
	ld.local.v4.f32 	{%f404, %f405, %f406, %f407}, [%rd73+32];
	add.f32 	%f408, %f404, %f41;
	max.f32 	%f409, %f408, 0f00000000;
	st.global.f32 	[%rd74+32], %f409;
	add.f32 	%f410, %f399, %f42;
	max.f32 	%f411, %f410, 0f00000000;
	st.global.f32 	[%rd74+-4060], %f411;
	add.f32 	%f412, %f405, %f42;
	max.f32 	%f413, %f412, 0f00000000;
	st.global.f32 	[%rd74+36], %f413;
	add.f32 	%f414, %f400, %f43;
	max.f32 	%f415, %f414, 0f00000000;
	st.global.f32 	[%rd74+-4056], %f415;
	add.f32 	%f416, %f406, %f43;
	max.f32 	%f417, %f416, 0f00000000;
	st.global.f32 	[%rd74+40], %f417;
	add.f32 	%f418, %f401, %f44;
	max.f32 	%f419, %f418, 0f00000000;
	st.global.f32 	[%rd74+-4052], %f419;
	add.f32 	%f420, %f407, %f44;
	max.f32 	%f421, %f420, 0f00000000;
	st.global.f32 	[%rd74+44], %f421;
	ld.local.v4.f32 	{%f422, %f423, %f424, %f425}, [%rd73+-4048];
	add.f32 	%f426, %f422, %f45;
	max.f32 	%f427, %f426, 0f00000000;
	st.global.f32 	[%rd74+-4048], %f427;
	ld.local.v4.f32 	{%f428, %f429, %f430, %f431}, [%rd73+48];
	add.f32 	%f432, %f428, %f45;
	max.f32 	%f433, %f432, 0f00000000;
	st.global.f32 	[%rd74+48], %f433;
	add.f32 	%f434, %f423, %f46;
	max.f32 	%f435, %f434, 0f00000000;
	st.global.f32 	[%rd74+-4044], %f435;
	add.f32 	%f436, %f429, %f46;
	max.f32 	%f437, %f436, 0f00000000;
	st.global.f32 	[%rd74+52], %f437;
	add.f32 	%f438, %f424, %f47;
	max.f32 	%f439, %f438, 0f00000000;
	st.global.f32 	[%rd74+-4040], %f439;
	add.f32 	%f440, %f430, %f47;
	max.f32 	%f441, %f440, 0f00000000;
	st.global.f32 	[%rd74+56], %f441;
	add.f32 	%f442, %f425, %f48;
	max.f32 	%f443, %f442, 0f00000000;
	st.global.f32 	[%rd74+-4036], %f443;
	add.f32 	%f444, %f431, %f48;
	max.f32 	%f445, %f444, 0f00000000;
	st.global.f32 	[%rd74+60], %f445;
	ld.local.v4.f32 	{%f446, %f447, %f448, %f449}, [%rd73+-4032];
	add.f32 	%f450, %f446, %f49;
	max.f32 	%f451, %f450, 0f00000000;
	st.global.f32 	[%rd74+-4032], %f451;
	ld.local.v4.f32 	{%f452, %f453, %f454, %f455}, [%rd73+64];
	add.f32 	%f456, %f452, %f49;
	max.f32 	%f457, %f456, 0f00000000;
	st.global.f32 	[%rd74+64], %f457;
	add.f32 	%f458, %f447, %f50;
	max.f32 	%f459, %f458, 0f00000000;
	st.global.f32 	[%rd74+-4028], %f459;
	add.f32 	%f460, %f453, %f50;
	max.f32 	%f461, %f460, 0f00000000;
	st.global.f32 	[%rd74+68], %f461;
	add.f32 	%f462, %f448, %f51;
	max.f32 	%f463, %f462, 0f00000000;
	st.global.f32 	[%rd74+-4024], %f463;
	add.f32 	%f464, %f454, %f51;
	max.f32 	%f465, %f464, 0f00000000;
	st.global.f32 	[%rd74+72], %f465;
	add.f32 	%f466, %f449, %f52;
	max.f32 	%f467, %f466, 0f00000000;
	st.global.f32 	[%rd74+-4020], %f467;
	add.f32 	%f468, %f455, %f52;
	max.f32 	%f469, %f468, 0f00000000;
	st.global.f32 	[%rd74+76], %f469;
	ld.local.v4.f32 	{%f470, %f471, %f472, %f473}, [%rd73+-4016];
	add.f32 	%f474, %f470, %f53;
	max.f32 	%f475, %f474, 0f00000000;
	st.global.f32 	[%rd74+-4016], %f475;
	ld.local.v4.f32 	{%f476, %f477, %f478, %f479}, [%rd73+80];
	add.f32 	%f480, %f476, %f53;
	max.f32 	%f481, %f480, 0f00000000;
	st.global.f32 	[%rd74+80], %f481;
	add.f32 	%f482, %f471, %f54;
	max.f32 	%f483, %f482, 0f00000000;
	st.global.f32 	[%rd74+-4012], %f483;
	add.f32 	%f484, %f477, %f54;
	max.f32 	%f485, %f484, 0f00000000;
	st.global.f32 	[%rd74+84], %f485;
	add.f32 	%f486, %f472, %f55;
	max.f32 	%f487, %f486, 0f00000000;
	st.global.f32 	[%rd74+-4008], %f487;
	add.f32 	%f488, %f478, %f55;
	max.f32 	%f489, %f488, 0f00000000;
	st.global.f32 	[%rd74+88], %f489;
	add.f32 	%f490, %f473, %f56;
	max.f32 	%f491, %f490, 0f00000000;
	st.global.f32 	[%rd74+-4004], %f491;
	add.f32 	%f492, %f479, %f56;
	max.f32 	%f493, %f492, 0f00000000;
	st.global.f32 	[%rd74+92], %f493;
	ld.local.v4.f32 	{%f494, %f495, %f496, %f497}, [%rd73+-4000];
	add.f32 	%f498, %f494, %f57;
	max.f32 	%f499, %f498, 0f00000000;
	st.global.f32 	[%rd74+-4000], %f499;
	ld.local.v4.f32 	{%f500, %f501, %f502, %f503}, [%rd73+96];
	add.f32 	%f504, %f500, %f57;
	max.f32 	%f505, %f504, 0f00000000;
	st.global.f32 	[%rd74+96], %f505;
	add.f32 	%f506, %f495, %f58;
	max.f32 	%f507, %f506, 0f00000000;
	st.global.f32 	[%rd74+-3996], %f507;
	add.f32 	%f508, %f501, %f58;
	max.f32 	%f509, %f508, 0f00000000;
	st.global.f32 	[%rd74+100], %f509;
	add.f32 	%f510, %f496, %f59;
	max.f32 	%f511, %f510, 0f00000000;
	st.global.f32 	[%rd74+-3992], %f511;
	add.f32 	%f512, %f502, %f59;
	max.f32 	%f513, %f512, 0f00000000;
	st.global.f32 	[%rd74+104], %f513;
	add.f32 	%f514, %f497, %f60;
	max.f32 	%f515, %f514, 0f00000000;
	st.global.f32 	[%rd74+-3988], %f515;
	add.f32 	%f516, %f503, %f60;
	max.f32 	%f517, %f516, 0f00000000;
	st.global.f32 	[%rd74+108], %f517;
	ld.local.v4.f32 	{%f518, %f519, %f520, %f521}, [%rd73+-3984];
	add.f32 	%f522, %f518, %f61;
	max.f32 	%f523, %f522, 0f00000000;
	st.global.f32 	[%rd74+-3984], %f523;
	ld.local.v4.f32 	{%f524, %f525, %f526, %f527}, [%rd73+112];
	add.f32 	%f528, %f524, %f61;
	max.f32 	%f529, %f528, 0f00000000;
	st.global.f32 	[%rd74+112], %f529;
	add.f32 	%f530, %f519, %f62;
	max.f32 	%f531, %f530, 0f00000000;
	st.global.f32 	[%rd74+-3980], %f531;
	add.f32 	%f532, %f525, %f62;
	max.f32 	%f533, %f532, 0f00000000;
	st.global.f32 	[%rd74+116], %f533;
	add.f32 	%f534, %f520, %f63;
	max.f32 	%f535, %f534, 0f00000000;
	st.global.f32 	[%rd74+-3976], %f535;
	add.f32 	%f536, %f526, %f63;
	max.f32 	%f537, %f536, 0f00000000;
	st.global.f32 	[%rd74+120], %f537;
	add.f32 	%f538, %f521, %f64;
	max.f32 	%f539, %f538, 0f00000000;
	st.global.f32 	[%rd74+-3972], %f539;
	add.f32 	%f540, %f527, %f64;
	max.f32 	%f541, %f540, 0f00000000;
	st.global.f32 	[%rd74+124], %f541;
	ld.local.v4.f32 	{%f542, %f543, %f544, %f545}, [%rd73+-3968];
	add.f32 	%f546, %f542, %f33;
	max.f32 	%f547, %f546, 0f00000000;
	st.global.f32 	[%rd74+-3584], %f547;
	ld.local.v4.f32 	{%f548, %f549, %f550, %f551}, [%rd73+128];
	add.f32 	%f552, %f548, %f33;
	max.f32 	%f553, %f552, 0f00000000;
	st.global.f32 	[%rd74+512], %f553;
	add.f32 	%f554, %f543, %f34;
	max.f32 	%f555, %f554, 0f00000000;
	st.global.f32 	[%rd74+-3580], %f555;
	add.f32 	%f556, %f549, %f34;
	max.f32 	%f557, %f556, 0f00000000;
	st.global.f32 	[%rd74+516], %f557;
	add.f32 	%f558, %f544, %f35;
	max.f32 	%f559, %f558, 0f00000000;
	st.global.f32 	[%rd74+-3576], %f559;
	add.f32 	%f560, %f550, %f35;
	max.f32 	%f561, %f560, 0f00000000;
	st.global.f32 	[%rd74+520], %f561;
	add.f32 	%f562, %f545, %f36;
	max.f32 	%f563, %f562, 0f00000000;
	st.global.f32 	[%rd74+-3572], %f563;
	add.f32 	%f564, %f551, %f36;
	max.f32 	%f565, %f564, 0f00000000;
	st.global.f32 	[%rd74+524], %f565;
	ld.local.v4.f32 	{%f566, %f567, %f568, %f569}, [%rd73+-3952];
	add.f32 	%f570, %f566, %f37;
	max.f32 	%f571, %f570, 0f00000000;
	st.global.f32 	[%rd74+-3568], %f571;
	ld.local.v4.f32 	{%f572, %f573, %f574, %f575}, [%rd73+144];
	add.f32 	%f576, %f572, %f37;
	max.f32 	%f577, %f576, 0f00000000;
	st.global.f32 	[%rd74+528], %f577;
	add.f32 	%f578, %f567, %f38;
	max.f32 	%f579, %f578, 0f00000000;
	st.global.f32 	[%rd74+-3564], %f579;
	add.f32 	%f580, %f573, %f38;
	max.f32 	%f581, %f580, 0f00000000;
	st.global.f32 	[%rd74+532], %f581;
	add.f32 	%f582, %f568, %f39;
	max.f32 	%f583, %f582, 0f00000000;
	st.global.f32 	[%rd74+-3560], %f583;
	add.f32 	%f584, %f574, %f39;
	max.f32 	%f585, %f584, 0f00000000;
	st.global.f32 	[%rd74+536], %f585;
	add.f32 	%f586, %f569, %f40;
	max.f32 	%f587, %f586, 0f00000000;
	st.global.f32 	[%rd74+-3556], %f587;
	add.f32 	%f588, %f575, %f40;
	max.f32 	%f589, %f588, 0f00000000;
	st.global.f32 	[%rd74+540], %f589;
	ld.local.v4.f32 	{%f590, %f591, %f592, %f593}, [%rd73+-3936];
	add.f32 	%f594, %f590, %f41;
	max.f32 	%f595, %f594, 0f00000000;
	st.global.f32 	[%rd74+-3552], %f595;
	ld.local.v4.f32 	{%f596, %f597, %f598, %f599}, [%rd73+160];
	add.f32 	%f600, %f596, %f41;
	max.f32 	%f601, %f600, 0f00000000;
	st.global.f32 	[%rd74+544], %f601;
	add.f32 	%f602, %f591, %f42;
	max.f32 	%f603, %f602, 0f00000000;
	st.global.f32 	[%rd74+-3548], %f603;
	add.f32 	%f604, %f597, %f42;
	max.f32 	%f605, %f604, 0f00000000;
	st.global.f32 	[%rd74+548], %f605;
	add.f32 	%f606, %f592, %f43;
	max.f32 	%f607, %f606, 0f00000000;
	st.global.f32 	[%rd74+-3544], %f607;
	add.f32 	%f608, %f598, %f43;
	max.f32 	%f609, %f608, 0f00000000;
	st.global.f32 	[%rd74+552], %f609;
	add.f32 	%f610, %f593, %f44;
	max.f32 	%f611, %f610, 0f00000000;
	st.global.f32 	[%rd74+-3540], %f611;
	add.f32 	%f612, %f599, %f44;
	max.f32 	%f613, %f612, 0f00000000;
	st.global.f32 	[%rd74+556], %f613;
	ld.local.v4.f32 	{%f614, %f615, %f616, %f617}, [%rd73+-3920];
	add.f32 	%f618, %f614, %f45;
	max.f32 	%f619, %f618, 0f00000000;
	st.global.f32 	[%rd74+-3536], %f619;
	ld.local.v4.f32 	{%f620, %f621, %f622, %f623}, [%rd73+176];
	add.f32 	%f624, %f620, %f45;
	max.f32 	%f625, %f624, 0f00000000;
	st.global.f32 	[%rd74+560], %f625;
	add.f32 	%f626, %f615, %f46;
	max.f32 	%f627, %f626, 0f00000000;
	st.global.f32 	[%rd74+-3532], %f627;
	add.f32 	%f628, %f621, %f46;
	max.f32 	%f629, %f628, 0f00000000;
	st.global.f32 	[%rd74+564], %f629;
	add.f32 	%f630, %f616, %f47;
	max.f32 	%f631, %f630, 0f00000000;
	st.global.f32 	[%rd74+-3528], %f631;
	add.f32 	%f632, %f622, %f47;
	max.f32 	%f633, %f632, 0f00000000;
	st.global.f32 	[%rd74+568], %f633;
	add.f32 	%f634, %f617, %f48;
	max.f32 	%f635, %f634, 0f00000000;
	st.global.f32 	[%rd74+-3524], %f635;
	add.f32 	%f636, %f623, %f48;
	max.f32 	%f637, %f636, 0f00000000;
	st.global.f32 	[%rd74+572], %f637;
	ld.local.v4.f32 	{%f638, %f639, %f640, %f641}, [%rd73+-3904];
	add.f32 	%f642, %f638, %f49;
	max.f32 	%f643, %f642, 0f00000000;
	st.global.f32 	[%rd74+-3520], %f643;
	ld.local.v4.f32 	{%f644, %f645, %f646, %f647}, [%rd73+192];
	add.f32 	%f648, %f644, %f49;
	max.f32 	%f649, %f648, 0f00000000;
	st.global.f32 	[%rd74+576], %f649;
	add.f32 	%f650, %f639, %f50;
	max.f32 	%f651, %f650, 0f00000000;
	st.global.f32 	[%rd74+-3516], %f651;
	add.f32 	%f652, %f645, %f50;
	max.f32 	%f653, %f652, 0f00000000;
	st.global.f32 	[%rd74+580], %f653;
	add.f32 	%f654, %f640, %f51;
	max.f32 	%f655, %f654, 0f00000000;
	st.global.f32 	[%rd74+-3512], %f655;
	add.f32 	%f656, %f646, %f51;
	max.f32 	%f657, %f656, 0f00000000;
	st.global.f32 	[%rd74+584], %f657;
	add.f32 	%f658, %f641, %f52;
	max.f32 	%f659, %f658, 0f00000000;
	st.global.f32 	[%rd74+-3508], %f659;
	add.f32 	%f660, %f647, %f52;
	max.f32 	%f661, %f660, 0f00000000;
	st.global.f32 	[%rd74+588], %f661;
	ld.local.v4.f32 	{%f662, %f663, %f664, %f665}, [%rd73+-3888];
	add.f32 	%f666, %f662, %f53;
	max.f32 	%f667, %f666, 0f00000000;
	st.global.f32 	[%rd74+-3504], %f667;
	ld.local.v4.f32 	{%f668, %f669, %f670, %f671}, [%rd73+208];
	add.f32 	%f672, %f668, %f53;
	max.f32 	%f673, %f672, 0f00000000;
	st.global.f32 	[%rd74+592], %f673;
	add.f32 	%f674, %f663, %f54;
	max.f32 	%f675, %f674, 0f00000000;
	st.global.f32 	[%rd74+-3500], %f675;
	add.f32 	%f676, %f669, %f54;
	max.f32 	%f677, %f676, 0f00000000;
	st.global.f32 	[%rd74+596], %f677;
	add.f32 	%f678, %f664, %f55;
	max.f32 	%f679, %f678, 0f00000000;
	st.global.f32 	[%rd74+-3496], %f679;
	add.f32 	%f680, %f670, %f55;
	max.f32 	%f681, %f680, 0f00000000;
	st.global.f32 	[%rd74+600], %f681;
	add.f32 	%f682, %f665, %f56;
	max.f32 	%f683, %f682, 0f00000000;
	st.global.f32 	[%rd74+-3492], %f683;
	add.f32 	%f684, %f671, %f56;
	max.f32 	%f685, %f684, 0f00000000;
	st.global.f32 	[%rd74+604], %f685;
	ld.local.v4.f32 	{%f686, %f687, %f688, %f689}, [%rd73+-3872];
	add.f32 	%f690, %f686, %f57;
	max.f32 	%f691, %f690, 0f00000000;
	st.global.f32 	[%rd74+-3488], %f691;
	ld.local.v4.f32 	{%f692, %f693, %f694, %f695}, [%rd73+224];
	add.f32 	%f696, %f692, %f57;
	max.f32 	%f697, %f696, 0f00000000;
	st.global.f32 	[%rd74+608], %f697;
	add.f32 	%f698, %f687, %f58;
	max.f32 	%f699, %f698, 0f00000000;
	st.global.f32 	[%rd74+-3484], %f699;
	add.f32 	%f700, %f693, %f58;
	max.f32 	%f701, %f700, 0f00000000;
	st.global.f32 	[%rd74+612], %f701;
	add.f32 	%f702, %f688, %f59;
	max.f32 	%f703, %f702, 0f00000000;
	st.global.f32 	[%rd74+-3480], %f703;
	add.f32 	%f704, %f694, %f59;
	max.f32 	%f705, %f704, 0f00000000;
	st.global.f32 	[%rd74+616], %f705;
	add.f32 	%f706, %f689, %f60;
	max.f32 	%f707, %f706, 0f00000000;
	st.global.f32 	[%rd74+-3476], %f707;
	add.f32 	%f708, %f695, %f60;
	max.f32 	%f709, %f708, 0f00000000;
	st.global.f32 	[%rd74+620], %f709;
	ld.local.v4.f32 	{%f710, %f711, %f712, %f713}, [%rd73+-3856];
	add.f32 	%f714, %f710, %f61;
	max.f32 	%f715, %f714, 0f00000000;
	st.global.f32 	[%rd74+-3472], %f715;
	ld.local.v4.f32 	{%f716, %f717, %f718, %f719}, [%rd73+240];
	add.f32 	%f720, %f716, %f61;
	max.f32 	%f721, %f720, 0f00000000;
	st.global.f32 	[%rd74+624], %f721;
	add.f32 	%f722, %f711, %f62;
	max.f32 	%f723, %f722, 0f00000000;
	st.global.f32 	[%rd74+-3468], %f723;
	add.f32 	%f724, %f717, %f62;
	max.f32 	%f725, %f724, 0f00000000;
	st.global.f32 	[%rd74+628], %f725;
	add.f32 	%f726, %f712, %f63;
	max.f32 	%f727, %f726, 0f00000000;
	st.global.f32 	[%rd74+-3464], %f727;
	add.f32 	%f728, %f718, %f63;
	max.f32 	%f729, %f728, 0f00000000;
	st.global.f32 	[%rd74+632], %f729;
	add.f32 	%f730, %f713, %f64;
	max.f32 	%f731, %f730, 0f00000000;
	st.global.f32 	[%rd74+-3460], %f731;
	add.f32 	%f732, %f719, %f64;
	max.f32 	%f733, %f732, 0f00000000;
	st.global.f32 	[%rd74+636], %f733;
	add.s32 	%r152, %r152, 1;
	add.s64 	%rd74, %rd74, 8192;
	add.s64 	%rd73, %rd73, 256;
	setp.ne.s32 	%p14, %r152, 8;
	@%p14 bra 	$L__BB0_16;
	mov.b32 	%r151, 1;
	mov.pred 	%p18, 0;
	@%p3 bra 	$L__BB0_15;
	ret;

}


// ===== COMPILED SASS (sm_100) =====

	.target	sm_100

	.elftype	@"ET_EXEC"


//--------------------- .note.nv.tkinfo           --------------------------
	.section	.note.nv.tkinfo,"",@"SHT_NOTE"
	.sectionflags	@"SHF_NOTE_NV_TKINFO"
	.tkinfo
        /*0018*/ 	.word	0x00000002
        /*0030*/ 	.string	""
        /*0030*/ 	.string	"ptxas"
        /*0030*/ 	.string	"Cuda compilation tools, release 13.0, V13.0.88"
        /*0030*/ 	.string	"Build cuda_13.0.r13.0/compiler.36424714_0"
        /*0030*/ 	.string	"-arch sm_100 -m 64 "



//--------------------- .note.nv.cuinfo           --------------------------
	.section	.note.nv.cuinfo,"",@"SHT_NOTE"
	.sectionflags	@"SHF_NOTE_NV_CUINFO"
        /*0018*/ 	.short	0x0002
        /*001a*/ 	.short	0x0064
        /*001c*/ 	.short	0x0082
	.zero		2


//--------------------- .nv.info                  --------------------------
	.section	.nv.info,"",@"SHT_CUDA_INFO"
	.align	4


	//----- nvinfo : EIATTR_REGCOUNT
	.align		4
        /*0000*/ 	.byte	0x04, 0x2f
        /*0002*/ 	.short	(.L_1 - .L_0)
	.align		4
.L_0:
        /*0004*/ 	.word	index@(my_kernel_kernel0)
        /*0008*/ 	.word	0x00000040


	//----- nvinfo : EIATTR_FRAME_SIZE
	.align		4
.L_1:
        /*000c*/ 	.byte	0x04, 0x11
        /*000e*/ 	.short	(.L_3 - .L_2)
	.align		4
.L_2:
        /*0010*/ 	.word	index@(my_kernel_kernel0)
        /*0014*/ 	.word	0x00002000


	//----- nvinfo : EIATTR_MIN_STACK_SIZE
	.align		4
.L_3:
        /*0018*/ 	.byte	0x04, 0x12
        /*001a*/ 	.short	(.L_5 - .L_4)
	.align		4
.L_4:
        /*001c*/ 	.word	index@(my_kernel_kernel0)
        /*0020*/ 	.word	0x00002000
.L_5:


//--------------------- .nv.compat                --------------------------
	.section	.nv.compat,"",@"SHT_CUDA_COMPAT_INFO"
	.align	4
        /*0000*/ 	.byte	0x02, 0x09, 0x00, 0x00, 0x02, 0x02, 0x01, 0x00, 0x02, 0x05, 0x05, 0x00, 0x03, 0x07, 0x01, 0x01
        /*0010*/ 	.byte	0x02, 0x03, 0x00, 0x00, 0x02, 0x06, 0x01, 0x00, 0x04, 0x0b, 0x08, 0x00, 0x09, 0x00, 0x00, 0x00
        /*0020*/ 	.byte	0x00, 0x00, 0x00, 0x00


//--------------------- .nv.info.my_kernel_kernel0 --------------------------
	.section	.nv.info.my_kernel_kernel0,"",@"SHT_CUDA_INFO"
	.sectionflags	@""
	.align	4


	//----- nvinfo : EIATTR_CUDA_API_VERSION
	.align		4
        /*0000*/ 	.byte	0x04, 0x37
        /*0002*/ 	.short	(.L_7 - .L_6)
.L_6:
        /*0004*/ 	.word	0x00000082


	//----- nvinfo : EIATTR_KPARAM_INFO
	.align		4
.L_7:
        /*0008*/ 	.byte	0x04, 0x17
        /*000a*/ 	.short	(.L_9 - .L_8)
.L_8:
        /*000c*/ 	.word	0x00000000
        /*0010*/ 	.short	0x0003
        /*0012*/ 	.short	0x0018
        /*0014*/ 	.byte	0x00, 0xf5, 0x21, 0x00


	//----- nvinfo : EIATTR_KPARAM_INFO
	.align		4
.L_9:
        /*0018*/ 	.byte	0x04, 0x17
        /*001a*/ 	.short	(.L_11 - .L_10)
.L_10:
        /*001c*/ 	.word	0x00000000
        /*0020*/ 	.short	0x0002
        /*0022*/ 	.short	0x0010
        /*0024*/ 	.byte	0x00, 0xf5, 0x21, 0x00


	//----- nvinfo : EIATTR_KPARAM_INFO
	.align		4
.L_11:
        /*0028*/ 	.byte	0x04, 0x17
        /*002a*/ 	.short	(.L_13 - .L_12)
.L_12:
        /*002c*/ 	.word	0x00000000
        /*0030*/ 	.short	0x0001
        /*0032*/ 	.short	0x0008
        /*0034*/ 	.byte	0x00, 0xf5, 0x21, 0x00


	//----- nvinfo : EIATTR_KPARAM_INFO
	.align		4
.L_13:
        /*0038*/ 	.byte	0x04, 0x17
        /*003a*/ 	.short	(.L_15 - .L_14)
.L_14:
        /*003c*/ 	.word	0x00000000
        /*0040*/ 	.short	0x0000
        /*0042*/ 	.short	0x0000
        /*0044*/ 	.byte	0x00, 0xf5, 0x21, 0x00


	//----- nvinfo : EIATTR_SPARSE_MMA_MASK
	.align		4
.L_15:
        /*0048*/ 	.byte	0x03, 0x50
        /*004a*/ 	.short	0x0000


	//----- nvinfo : EIATTR_MAXREG_COUNT
	.align		4
        /*004c*/ 	.byte	0x03, 0x1b
        /*004e*/ 	.short	0x00ff


	//----- nvinfo : EIATTR_NUM_BARRIERS
	.align		4
        /*0050*/ 	.byte	0x02, 0x4c
        /*0052*/ 	.byte	0x01
	.zero		1


	//----- nvinfo : EIATTR_MERCURY_ISA_VERSION
	.align		4
        /*0054*/ 	.byte	0x03, 0x5f
        /*0056*/ 	.short	0x0101


	//----- nvinfo : EIATTR_VRC_CTA_INIT_COUNT
	.align		4
        /*0058*/ 	.byte	0x02, 0x4a
	.zero		1
	.zero		1


	//----- nvinfo : EIATTR_EXIT_INSTR_OFFSETS
	.align		4
        /*005c*/ 	.byte	0x04, 0x1c
        /*005e*/ 	.short	(.L_17 - .L_16)


	//   ....[0]....
.L_16:
        /*0060*/ 	.word	0x00006120


	//----- nvinfo : EIATTR_CBANK_PARAM_SIZE
	.align		4
.L_17:
        /*0064*/ 	.byte	0x03, 0x19
        /*0066*/ 	.short	0x0020


	//----- nvinfo : EIATTR_PARAM_CBANK
	.align		4
        /*0068*/ 	.byte	0x04, 0x0a
        /*006a*/ 	.short	(.L_19 - .L_18)
	.align		4
.L_18:
        /*006c*/ 	.word	index@(.nv.constant0.my_kernel_kernel0)
        /*0070*/ 	.short	0x0380
        /*0072*/ 	.short	0x0020


	//----- nvinfo : EIATTR_SW_WAR
	.align		4
.L_19:
        /*0074*/ 	.byte	0x04, 0x36
        /*0076*/ 	.short	(.L_21 - .L_20)
.L_20:
        /*0078*/ 	.word	0x00000008
.L_21:


//--------------------- .nv.callgraph             --------------------------
	.section	.nv.callgraph,"",@"SHT_CUDA_CALLGRAPH"
	.align	4
	.sectionentsize	8
	.align		4
        /*0000*/ 	.word	0x00000000
	.align		4
        /*0004*/ 	.word	0xffffffff
	.align		4
        /*0008*/ 	.word	0x00000000
	.align		4
        /*000c*/ 	.word	0xfffffffe
	.align		4
        /*0010*/ 	.word	0x00000000
	.align		4
        /*0014*/ 	.word	0xfffffffd
	.align		4
        /*0018*/ 	.word	0x00000000
	.align		4
        /*001c*/ 	.word	0xfffffffc


//--------------------- .text.my_kernel_kernel0   --------------------------
	.section	.text.my_kernel_kernel0,"ax",@progbits
	.align	128
        .global         my_kernel_kernel0
        .type           my_kernel_kernel0,@function
        .size           my_kernel_kernel0,(.L_x_10 - my_kernel_kernel0)
        .other          my_kernel_kernel0,@"STO_CUDA_ENTRY STV_DEFAULT"
my_kernel_kernel0:
.text.my_kernel_kernel0:
[----:B------:R-:W0:Y:S02]  /*0000*/  LDC R1, c[0x0][0x37c] ;  /* 0x0000df00ff017b82 */ /* 0x000e240000000800 */
[----:B0-----:R-:W-:-:S06]  /*0010*/  IADD3 R1, PT, PT, R1, -0x2000, RZ ;  /* 0xffffe00001017810 */ /* 0x001fcc0007ffe0ff */
[----:B------:R-:W0:Y:S01]  /*0020*/  S2UR UR9, SR_CTAID.X ;  /* 0x00000000000979c3 */ /* 0x000e220000002500 */
[----:B------:R-:W1:Y:S01]  /*0030*/  LDCU.64 UR12, c[0x0][0x358] ;  /* 0x00006b00ff0c77ac */ /* 0x000e620008000a00 */
[C---:B------:R-:W-:Y:S01]  /*0040*/  R2UR UR11, R1.reuse ;  /* 0x00000000010b72ca */ /* 0x040fe200000e0000 */
[----:B------:R2:W-:Y:S01]  /*0050*/  STL.128 [R1], RZ ;  /* 0x000000ff01007387 */ /* 0x0005e20000100c00 */
[----:B------:R-:W-:Y:S01]  /*0060*/  R2UR UR14, R1 ;  /* 0x00000000010e72ca */ /* 0x000fe200000e0000 */
[----:B------:R-:W-:Y:S02]  /*0070*/  UMOV UR4, URZ ;  /* 0x000000ff00047c82 */ /* 0x000fe40008000000 */
[----:B------:R2:W-:Y:S04]  /*0080*/  STL.128 [R1+0x1000], RZ ;  /* 0x001000ff01007387 */ /* 0x0005e80000100c00 */
        /* <DEDUP_REMOVED lines=509> */
[----:B01----:R2:W-:Y:S02]  /*2060*/  STL.128 [R1+0x1ff0], RZ ;  /* 0x001ff0ff01007387 */ /* 0x0035e40000100c00 */
.L_x_6:
[----:B0-----:R-:W0:Y:S01]  /*2070*/  S2R R0, SR_TID.X ;  /* 0x0000000000007919 */ /* 0x001e220000002100 */
[----:B------:R-:W1:Y:S01]  /*2080*/  S2UR UR8, SR_CgaCtaId ;  /* 0x00000000000879c3 */ /* 0x000e620000008800 */
[----:B------:R-:W-:Y:S01]  /*2090*/  USHF.R.U32.HI UR5, URZ, 0x1, UR9 ;  /* 0x00000001ff057899 */ /* 0x000fe20008011609 */
[----:B------:R-:W-:-:S06]  /*20a0*/  MOV R3, UR4 ;  /* 0x0000000400037c02 */ /* 0x000fcc0008000f00 */
[----:B------:R-:W-:Y:S01]  /*20b0*/  BAR.SYNC.DEFER_BLOCKING 0x0 ;  /* 0x0000000000007b1d */ /* 0x000fe20000010000 */
[----:B------:R-:W-:Y:S01]  /*20c0*/  HFMA2 R5, -RZ, RZ, 0, 0 ;  /* 0x00000000ff057431 */ /* 0x000fe200000001ff */
[----:B------:R-:W-:-:S04]  /*20d0*/  UIMAD UR5, UR5, 0x58000, URZ ;  /* 0x00058000050578a4 */ /* 0x000fc8000f8e02ff */
[----:B------:R-:W-:Y:S02]  /*20e0*/  UMOV UR6, 0x400 ;  /* 0x0000040000067882 */ /* 0x000fe40000000000 */
[----:B-1----:R-:W-:Y:S01]  /*20f0*/  ULEA UR7, UR8, UR6, 0x18 ;  /* 0x0000000608077291 */ /* 0x002fe2000f8ec0ff */
[----:B0-----:R-:W-:-:S04]  /*2100*/  LOP3.LUT R4, R0, UR5, RZ, 0xfc, !PT ;  /* 0x0000000500047c12 */ /* 0x001fc8000f8efcff */
[----:B------:R-:W-:-:S07]  /*2110*/  LEA R4, R3, R4, 0x4 ;  /* 0x0000000403047211 */ /* 0x000fce00078e20ff */
.L_x_0:
[----:B0-----:R-:W0:Y:S01]  /*2120*/  LDC.64 R2, c[0x0][0x380] ;  /* 0x0000e000ff027b82 */ /* 0x001e220000000a00 */
[----:B------:R-:W-:-:S05]  /*2130*/  IMAD R7, R5, 0x2c0, R4 ;  /* 0x000002c005077824 */ /* 0x000fca00078e0204 */
[C---:B------:R-:W-:Y:S02]  /*2140*/  IADD3 R23, PT, PT, R7.reuse, 0x2c0, RZ ;  /* 0x000002c007177810 */ /* 0x040fe40007ffe0ff */
[C---:B------:R-:W-:Y:S02]  /*2150*/  IADD3 R25, PT, PT, R7.reuse, 0x580, RZ ;  /* 0x0000058007197810 */ /* 0x040fe40007ffe0ff */
[C---:B------:R-:W-:Y:S02]  /*2160*/  IADD3 R27, PT, PT, R7.reuse, 0x840, RZ ;  /* 0x00000840071b7810 */ /* 0x040fe40007ffe0ff */
[C---:B------:R-:W-:Y:S02]  /*2170*/  IADD3 R29, PT, PT, R7.reuse, 0xb00, RZ ;  /* 0x00000b00071d7810 */ /* 0x040fe40007ffe0ff */
[C---:B------:R-:W-:Y:S02]  /*2180*/  IADD3 R31, PT, PT, R7.reuse, 0xdc0, RZ ;  /* 0x00000dc0071f7810 */ /* 0x040fe40007ffe0ff */
[C---:B------:R-:W-:Y:S01]  /*2190*/  IADD3 R33, PT, PT, R7.reuse, 0x1080, RZ ;  /* 0x0000108007217810 */ /* 0x040fe20007ffe0ff */
[C---:B0-----:R-:W-:Y:S01]  /*21a0*/  IMAD.WIDE.U32 R20, R7.reuse, 0x4, R2 ;  /* 0x0000000407147825 */ /* 0x041fe200078e0002 */
[----:B------:R-:W-:-:S02]  /*21b0*/  IADD3 R35, PT, PT, R7, 0x1340, RZ ;  /* 0x0000134007237810 */ /* 0x000fc40007ffe0ff */
[C---:B------:R-:W-:Y:S02]  /*21c0*/  IADD3 R19, PT, PT, R7.reuse, 0x1600, RZ ;  /* 0x0000160007137810 */ /* 0x040fe40007ffe0ff */
[C---:B------:R-:W-:Y:S01]  /*21d0*/  IADD3 R17, PT, PT, R7.reuse, 0x18c0, RZ ;  /* 0x000018c007117810 */ /* 0x040fe20007ffe0ff */
[----:B------:R0:W3:Y:S01]  /*21e0*/  LDG.E.CONSTANT R20, desc[UR12][R20.64] ;  /* 0x0000000c14147981 */ /* 0x0000e2000c1e9900 */
[----:B------:R-:W-:Y:S01]  /*21f0*/  IADD3 R15, PT, PT, R7, 0x1b80, RZ ;  /* 0x00001b80070f7810 */ /* 0x000fe20007ffe0ff */
[--C-:B------:R-:W-:Y:S01]  /*2200*/  IMAD.WIDE.U32 R22, R23, 0x4, R2.reuse ;  /* 0x0000000417167825 */ /* 0x100fe200078e0002 */
[C---:B------:R-:W-:Y:S02]  /*2210*/  IADD3 R13, PT, PT, R7.reuse, 0x1e40, RZ ;  /* 0x00001e40070d7810 */ /* 0x040fe40007ffe0ff */
[----:B------:R-:W-:Y:S01]  /*2220*/  IADD3 R11, PT, PT, R7, 0x2100, RZ ;  /* 0x00002100070b7810 */ /* 0x000fe20007ffe0ff */
[--C-:B------:R-:W-:Y:S01]  /*2230*/  IMAD.WIDE.U32 R24, R25, 0x4, R2.reuse ;  /* 0x0000000419187825 */ /* 0x100fe200078e0002 */
[C---:B------:R-:W-:Y:S01]  /*2240*/  IADD3 R9, PT, PT, R7.reuse, 0x23c0, RZ ;  /* 0x000023c007097810 */ /* 0x040fe20007ffe0ff */
[----:B------:R-:W4:Y:S01]  /*2250*/  LDG.E.CONSTANT R22, desc[UR12][R22.64] ;  /* 0x0000000c16167981 */ /* 0x000f22000c1e9900 */
[----:B------:R-:W-:Y:S01]  /*2260*/  IADD3 R37, PT, PT, R7, 0x2940, RZ ;  /* 0x0000294007257810 */ /* 0x000fe20007ffe0ff */
[--C-:B------:R-:W-:Y:S01]  /*2270*/  IMAD.WIDE.U32 R26, R27, 0x4, R2.reuse ;  /* 0x000000041b1a7825 */ /* 0x100fe200078e0002 */
[----:B0-----:R-:W-:Y:S01]  /*2280*/  IADD3 R21, PT, PT, R7, 0x2680, RZ ;  /* 0x0000268007157810 */ /* 0x001fe20007ffe0ff */
[----:B------:R-:W5:Y:S02]  /*2290*/  LDG.E.CONSTANT R24, desc[UR12][R24.64] ;  /* 0x0000000c18187981 */ /* 0x000f64000c1e9900 */
[----:B------:R-:W-:-:S02]  /*22a0*/  IMAD.WIDE.U32 R28, R29, 0x4, R2 ;  /* 0x000000041d1c7825 */ /* 0x000fc400078e0002 */
[----:B------:R-:W2:Y:S02]  /*22b0*/  LDG.E.CONSTANT R26, desc[UR12][R26.64] ;  /* 0x0000000c1a1a7981 */ /* 0x000ea4000c1e9900 */
[--C-:B------:R-:W-:Y:S02]  /*22c0*/  IMAD.WIDE.U32 R30, R31, 0x4, R2.reuse ;  /* 0x000000041f1e7825 */ /* 0x100fe400078e0002 */
[----:B------:R-:W2:Y:S02]  /*22d0*/  LDG.E.CONSTANT R28, desc[UR12][R28.64] ;  /* 0x0000000c1c1c7981 */ /* 0x000ea4000c1e9900 */
[--C-:B------:R-:W-:Y:S02]  /*22e0*/  IMAD.WIDE.U32 R32, R33, 0x4, R2.reuse ;  /* 0x0000000421207825 */ /* 0x100fe400078e0002 */
[----:B------:R-:W2:Y:S02]  /*22f0*/  LDG.E.CONSTANT R30, desc[UR12][R30.64] ;  /* 0x0000000c1e1e7981 */ /* 0x000ea4000c1e9900 */
        /* <DEDUP_REMOVED lines=16> */
[----:B------:R-:W-:Y:S02]  /*2400*/  IMAD.WIDE.U32 R2, R37, 0x4, R2 ;  /* 0x0000000425027825 */ /* 0x000fe400078e0002 */
[----:B------:R-:W2:Y:S04]  /*2410*/  LDG.E.CONSTANT R6, desc[UR12][R6.64] ;  /* 0x0000000c06067981 */ /* 0x000ea8000c1e9900 */
[----:B------:R-:W2:Y:S01]  /*2420*/  LDG.E.CONSTANT R2, desc[UR12][R2.64] ;  /* 0x0000000c02027981 */ /* 0x000ea2000c1e9900 */
[----:B------:R-:W-:-:S04]  /*2430*/  LEA R21, R5, R0, 0x4 ;  /* 0x0000000005157211 */ /* 0x000fc800078e20ff */
[----:B------:R-:W-:Y:S02]  /*2440*/  LEA R21, R21, UR7, 0x2 ;  /* 0x0000000715157c11 */ /* 0x000fe4000f8e10ff */
[----:B------:R-:W-:-:S04]  /*2450*/  IADD3 R5, PT, PT, R5, 0x10, RZ ;  /* 0x0000001005057810 */ /* 0x000fc80007ffe0ff */
[----:B------:R-:W-:Y:S01]  /*2460*/  ISETP.NE.AND P0, PT, R5, 0x200, PT ;  /* 0x000002000500780c */ /* 0x000fe20003f05270 */
[----:B---3--:R0:W-:Y:S04]  /*2470*/  STS [R21], R20 ;  /* 0x0000001415007388 */ /* 0x0081e80000000800 */
[----:B----4-:R0:W-:Y:S04]  /*2480*/  STS [R21+0x40], R22 ;  /* 0x0000401615007388 */ /* 0x0101e80000000800 */
[----:B-----5:R0:W-:Y:S04]  /*2490*/  STS [R21+0x80], R24 ;  /* 0x0000801815007388 */ /* 0x0201e80000000800 */
[----:B--2---:R0:W-:Y:S04]  /*24a0*/  STS [R21+0xc0], R26 ;  /* 0x0000c01a15007388 */ /* 0x0041e80000000800 */
[----:B------:R0:W-:Y:S04]  /*24b0*/  STS [R21+0x100], R28 ;  /* 0x0001001c15007388 */ /* 0x0001e80000000800 */
        /* <DEDUP_REMOVED lines=10> */
[----:B------:R0:W-:Y:S01]  /*2560*/  STS [R21+0x3c0], R2 ;  /* 0x0003c00215007388 */ /* 0x0001e20000000800 */
[----:B------:R-:W-:Y:S05]  /*2570*/  @P0 BRA `(.L_x_0) ;  /* 0xfffffff800e80947 */ /* 0x000fea000383ffff */
[----:B0-----:R-:W0:Y:S01]  /*2580*/  LDC.64 R22, c[0x0][0x388] ;  /* 0x0000e200ff167b82 */ /* 0x001e220000000a00 */
[----:B------:R-:W-:Y:S01]  /*2590*/  USHF.L.U32 UR5, UR9, 0x6, URZ ;  /* 0x0000000609057899 */ /* 0x000fe200080006ff */
[C---:B------:R-:W-:Y:S02]  /*25a0*/  IADD3 R3, PT, PT, R0.reuse, 0x10, RZ ;  /* 0x0000001000037810 */ /* 0x040fe40007ffe0ff */
[C---:B------:R-:W-:Y:S01]  /*25b0*/  LOP3.LUT R4, R0.reuse, 0x3f, RZ, 0xc0, !PT ;  /* 0x0000003f00047812 */ /* 0x040fe200078ec0ff */
[----:B------:R-:W-:Y:S01]  /*25c0*/  ULOP3.LUT UR5, UR5, 0x40, URZ, 0xc0, !UPT ;  /* 0x0000004005057892 */ /* 0x000fe2000f8ec0ff */
[----:B------:R-:W-:Y:S02]  /*25d0*/  IADD3 R5, PT, PT, R0, 0x30, RZ ;  /* 0x0000003000057810 */ /* 0x000fe40007ffe0ff */
[----:B------:R-:W-:Y:S01]  /*25e0*/  MOV R6, RZ ;  /* 0x000000ff00067202 */ /* 0x000fe20000000f00 */
[----:B------:R-:W-:-:S06]  /*25f0*/  ULEA UR5, UR4, UR5, 0xb ;  /* 0x0000000504057291 */ /* 0x000fcc000f8e58ff */
[----:B------:R-:W-:-:S04]  /*2600*/  MOV R2, UR5 ;  /* 0x0000000500027c02 */ /* 0x000fc80008000f00 */
[C---:B------:R-:W-:Y:S02]  /*2610*/  LOP3.LUT R3, R2.reuse, 0x3f, R3, 0xf8, !PT ;  /* 0x0000003f02037812 */ /* 0x040fe400078ef803 */
[C---:B------:R-:W-:Y:S02]  /*2620*/  LOP3.LUT R4, R2.reuse, 0x20, R4, 0xf6, !PT ;  /* 0x0000002002047812 */ /* 0x040fe400078ef604 */
[C---:B------:R-:W-:Y:S02]  /*2630*/  LOP3.LUT R5, R2.reuse, 0x3f, R5, 0xf8, !PT ;  /* 0x0000003f02057812 */ /* 0x040fe400078ef805 */
[----:B------:R-:W-:-:S07]  /*2640*/  LOP3.LUT R2, R2, 0x3f, R0, 0xf8, !PT ;  /* 0x0000003f02027812 */ /* 0x000fce00078ef800 */
.L_x_1:
[----:B-1----:R-:W-:-:S04]  /*2650*/  LEA R7, R6, R0, 0x4 ;  /* 0x0000000006077211 */ /* 0x002fc800078e20ff */
[----:B------:R-:W-:-:S04]  /*2660*/  SHF.L.U32 R41, R7, 0x1, RZ ;  /* 0x0000000107297819 */ /* 0x000fc800000006ff */
[C---:B------:R-:W-:Y:S02]  /*2670*/  IADD3 R14, PT, PT, R41.reuse, 0x40, RZ ;  /* 0x00000040290e7810 */ /* 0x040fe40007ffe0ff */
[C---:B------:R-:W-:Y:S02]  /*2680*/  IADD3 R16, PT, PT, R41.reuse, 0x60, RZ ;  /* 0x0000006029107810 */ /* 0x040fe40007ffe0ff */
[C---:B------:R-:W-:Y:S02]  /*2690*/  IADD3 R19, PT, PT, R41.reuse, 0xc0, RZ ;  /* 0x000000c029137810 */ /* 0x040fe40007ffe0ff */
[C---:B------:R-:W-:Y:S02]  /*26a0*/  IADD3 R8, PT, PT, R41.reuse, 0x20, RZ ;  /* 0x0000002029087810 */ /* 0x040fe40007ffe0ff */
[C---:B------:R-:W-:Y:S02]  /*26b0*/  IADD3 R18, PT, PT, R41.reuse, 0xa0, RZ ;  /* 0x000000a029127810 */ /* 0x040fe40007ffe0ff */
[----:B------:R-:W-:-:S02]  /*26c0*/  LOP3.LUT R9, R41, 0xf80, RZ, 0xc0, !PT ;  /* 0x00000f8029097812 */ /* 0x000fc400078ec0ff */
[----:B------:R-:W-:Y:S02]  /*26d0*/  IADD3 R17, PT, PT, R41, 0x80, RZ ;  /* 0x0000008029117810 */ /* 0x000fe40007ffe0ff */
[----:B------:R-:W-:Y:S02]  /*26e0*/  LOP3.LUT R15, R14, 0xf80, RZ, 0xc0, !PT ;  /* 0x00000f800e0f7812 */ /* 0x000fe400078ec0ff */
[----:B------:R-:W-:Y:S02]  /*26f0*/  LOP3.LUT R16, R16, 0xf80, RZ, 0xc0, !PT ;  /* 0x00000f8010107812 */ /* 0x000fe400078ec0ff */
[----:B------:R-:W-:Y:S02]  /*2700*/  LOP3.LUT R27, R19, 0xf80, RZ, 0xc0, !PT ;  /* 0x00000f80131b7812 */ /* 0x000fe400078ec0ff */
[----:B------:R-:W-:Y:S02]  /*2710*/  LOP3.LUT R8, R8, 0xf80, RZ, 0xc0, !PT ;  /* 0x00000f8008087812 */ /* 0x000fe400078ec0ff */
[----:B------:R-:W-:-:S02]  /*2720*/  LOP3.LUT R18, R18, 0xf80, RZ, 0xc0, !PT ;  /* 0x00000f8012127812 */ /* 0x000fc400078ec0ff */
[----:B------:R-:W-:Y:S02]  /*2730*/  IADD3 R9, PT, PT, R2, R9, RZ ;  /* 0x0000000902097210 */ /* 0x000fe40007ffe0ff */
[----:B------:R-:W-:Y:S02]  /*2740*/  LOP3.LUT R17, R17, 0xf80, RZ, 0xc0, !PT ;  /* 0x00000f8011117812 */ /* 0x000fe400078ec0ff */
[C---:B------:R-:W-:Y:S01]  /*2750*/  IADD3 R15, PT, PT, R4.reuse, R15, RZ ;  /* 0x0000000f040f7210 */ /* 0x040fe20007ffe0ff */
[----:B0-----:R-:W-:Y:S01]  /*2760*/  IMAD.WIDE.U32 R10, R9, 0x4, R22 ;  /* 0x00000004090a7825 */ /* 0x001fe200078e0016 */
[----:B------:R-:W-:Y:S02]  /*2770*/  IADD3 R19, PT, PT, R5, R16, RZ ;  /* 0x0000001005137210 */ /* 0x000fe40007ffe0ff */
[----:B------:R-:W-:Y:S02]  /*2780*/  IADD3 R27, PT, PT, R4, R27, RZ ;  /* 0x0000001b041b7210 */ /* 0x000fe40007ffe0ff */
[----:B------:R-:W-:-:S02]  /*2790*/  IADD3 R13, PT, PT, R3, R8, RZ ;  /* 0x00000008030d7210 */ /* 0x000fc40007ffe0ff */
[----:B------:R-:W-:Y:S02]  /*27a0*/  IADD3 R25, PT, PT, R3, R18, RZ ;  /* 0x0000001203197210 */ /* 0x000fe40007ffe0ff */
[----:B------:R-:W-:Y:S01]  /*27b0*/  IADD3 R21, PT, PT, R2, R17, RZ ;  /* 0x0000001102157210 */ /* 0x000fe20007ffe0ff */
[--C-:B------:R-:W-:Y:S01]  /*27c0*/  IMAD.WIDE.U32 R16, R15, 0x4, R22.reuse ;  /* 0x000000040f107825 */ /* 0x100fe200078e0016 */
[C---:B------:R-:W-:Y:S01]  /*27d0*/  IADD3 R26, PT, PT, R41.reuse, 0xe0, RZ ;  /* 0x000000e0291a7810 */ /* 0x040fe20007ffe0ff */
[----:B------:R-:W2:Y:S01]  /*27e0*/  LDG.E.CONSTANT R8, desc[UR12][R10.64] ;  /* 0x0000000c0a087981 */ /* 0x000ea2000c1e9900 */
[----:B------:R-:W-:Y:S01]  /*27f0*/  IADD3 R29, PT, PT, R41, 0x140, RZ ;  /* 0x00000140291d7810 */ /* 0x000fe20007ffe0ff */
[----:B------:R-:W-:Y:S01]  /*2800*/  IMAD.WIDE.U32 R18, R19, 0x4, R22 ;  /* 0x0000000413127825 */ /* 0x000fe200078e0016 */
[----:B------:R-:W-:-:S03]  /*2810*/  IADD3 R28, PT, PT, R41, 0x120, RZ ;  /* 0x00000120291c7810 */ /* 0x000fc60007ffe0ff */
[--C-:B------:R-:W-:Y:S01]  /*2820*/  IMAD.WIDE.U32 R14, R27, 0x4, R22.reuse ;  /* 0x000000041b0e7825 */ /* 0x100fe200078e0016 */
[C---:B------:R-:W-:Y:S02]  /*2830*/  IADD3 R27, PT, PT, R41.reuse, 0x100, RZ ;  /* 0x00000100291b7810 */ /* 0x040fe40007ffe0ff */
[----:B------:R-:W-:Y:S01]  /*2840*/  IADD3 R30, PT, PT, R41, 0x160, RZ ;  /* 0x00000160291e7810 */ /* 0x000fe20007ffe0ff */
[--C-:B------:R-:W-:Y:S01]  /*2850*/  IMAD.WIDE.U32 R12, R13, 0x4, R22.reuse ;  /* 0x000000040d0c7825 */ /* 0x100fe200078e0016 */
[----:B------:R-:W-:Y:S01]  /*2860*/  LOP3.LUT R26, R26, 0xf80, RZ, 0xc0, !PT ;  /* 0x00000f801a1a7812 */ /* 0x000fe200078ec0ff */
[----:B------:R0:W3:Y:S01]  /*2870*/  LDG.E.CONSTANT R11, desc[UR12][R18.64] ;  /* 0x0000000c120b7981 */ /* 0x0000e2000c1e9900 */
[----:B------:R-:W-:Y:S01]  /*2880*/  LOP3.LUT R29, R29, 0xf80, RZ, 0xc0, !PT ;  /* 0x00000f801d1d7812 */ /* 0x000fe200078ec0ff */
[--C-:B------:R-:W-:Y:S01]  /*2890*/  IMAD.WIDE.U32 R24, R25, 0x4, R22.reuse ;  /* 0x0000000419187825 */ /* 0x100fe200078e0016 */
[----:B------:R-:W-:Y:S01]  /*28a0*/  LOP3.LUT R28, R28, 0xf80, RZ, 0xc0, !PT ;  /* 0x00000f801c1c7812 */ /* 0x000fe200078ec0ff */
[----:B------:R-:W4:Y:S02]  /*28b0*/  LDG.E.CONSTANT R9, desc[UR12][R12.64] ;  /* 0x0000000c0c097981 */ /* 0x000f24000c1e9900 */
[----:B------:R-:W-:Y:S01]  /*28c0*/  IMAD.WIDE.U32 R20, R21, 0x4, R22 ;  /* 0x0000000415147825 */ /* 0x000fe200078e0016 */
[----:B------:R-:W-:Y:S01]  /*28d0*/  LOP3.LUT R27, R27, 0xf80, RZ, 0xc0, !PT ;  /* 0x00000f801b1b7812 */ /* 0x000fe200078ec0ff */
[----:B------:R-:W5:Y:S01]  /*28e0*/  LDG.E.CONSTANT R14, desc[UR12][R14.64] ;  /* 0x0000000c0e0e7981 */ /* 0x000f62000c1e9900 */
[----:B------:R-:W-:-:S02]  /*28f0*/  LOP3.LUT R30, R30, 0xf80, RZ, 0xc0, !PT ;  /* 0x00000f801e1e7812 */ /* 0x000fc400078ec0ff */
[----:B0-----:R-:W-:Y:S01]  /*2900*/  IADD3 R19, PT, PT, R5, R26, RZ ;  /* 0x0000001a05137210 */ /* 0x001fe20007ffe0ff */
[----:B------:R-:W5:Y:S01]  /*2910*/  LDG.E.CONSTANT R10, desc[UR12][R16.64] ;  /* 0x0000000c100a7981 */ /* 0x000f62000c1e9900 */
[----:B------:R-:W-:-:S03]  /*2920*/  IADD3 R29, PT, PT, R4, R29, RZ ;  /* 0x0000001d041d7210 */ /* 0x000fc60007ffe0ff */
[----:B------:R0:W5:Y:S01]  /*2930*/  LDG.E.CONSTANT R13, desc[UR12][R24.64] ;  /* 0x0000000c180d7981 */ /* 0x000162000c1e9900 */
[----:B------:R-:W-:-:S03]  /*2940*/  IMAD.WIDE.U32 R18, R19, 0x4, R22 ;  /* 0x0000000413127825 */ /* 0x000fc600078e0016 */
[----:B------:R1:W5:Y:S01]  /*2950*/  LDG.E.CONSTANT R12, desc[UR12][R20.64] ;  /* 0x0000000c140c7981 */ /* 0x000362000c1e9900 */
[----:B------:R-:W-:Y:S01]  /*2960*/  IMAD.WIDE.U32 R36, R29, 0x4, R22 ;  /* 0x000000041d247825 */ /* 0x000fe200078e0016 */
[C---:B------:R-:W-:Y:S02]  /*2970*/  IADD3 R31, PT, PT, R41.reuse, 0x1c0, RZ ;  /* 0x000001c0291f7810 */ /* 0x040fe40007ffe0ff */
[----:B------:R-:W-:Y:S01]  /*2980*/  IADD3 R32, PT, PT, R41, 0x1e0, RZ ;  /* 0x000001e029207810 */ /* 0x000fe20007ffe0ff */
[----:B------:R1:W5:Y:S01]  /*2990*/  LDG.E.CONSTANT R15, desc[UR12][R18.64] ;  /* 0x0000000c120f7981 */ /* 0x000362000c1e9900 */
[----:B0-----:R-:W-:Y:S02]  /*29a0*/  IADD3 R25, PT, PT, R3, R28, RZ ;  /* 0x0000001c03197210 */ /* 0x001fe40007ffe0ff */
[----:B------:R-:W-:Y:S01]  /*29b0*/  IADD3 R28, PT, PT, R41, 0x180, RZ ;  /* 0x00000180291c7810 */ /* 0x000fe20007ffe0ff */
[----:B------:R-:W5:Y:S01]  /*29c0*/  LDG.E.CONSTANT R36, desc[UR12][R36.64] ;  /* 0x0000000c24247981 */ /* 0x000f62000c1e9900 */
[----:B-1----:R-:W-:-:S02]  /*29d0*/  IADD3 R21, PT, PT, R2, R27, RZ ;  /* 0x0000001b02157210 */ /* 0x002fc40007ffe0ff */
[----:B------:R-:W-:Y:S02]  /*29e0*/  IADD3 R27, PT, PT, R5, R30, RZ ;  /* 0x0000001e051b7210 */ /* 0x000fe40007ffe0ff */
[C---:B------:R-:W-:Y:S02]  /*29f0*/  IADD3 R30, PT, PT, R41.reuse, 0x1a0, RZ ;  /* 0x000001a0291e7810 */ /* 0x040fe40007ffe0ff */
[----:B------:R-:W-:Y:S02]  /*2a00*/  IADD3 R33, PT, PT, R41, 0x200, RZ ;  /* 0x0000020029217810 */ /* 0x000fe40007ffe0ff */
[----:B------:R-:W-:Y:S01]  /*2a10*/  LOP3.LUT R29, R28, 0xf80, RZ, 0xc0, !PT ;  /* 0x00000f801c1d7812 */ /* 0x000fe200078ec0ff */
[----:B------:R-:W-:Y:S01]  /*2a20*/  IMAD.WIDE.U32 R24, R25, 0x4, R22 ;  /* 0x0000000419187825 */ /* 0x000fe200078e0016 */
[----:B------:R-:W-:-:S03]  /*2a30*/  LOP3.LUT R30, R30, 0xf80, RZ, 0xc0, !PT ;  /* 0x00000f801e1e7812 */ /* 0x000fc600078ec0ff */
[----:B------:R-:W-:Y:S01]  /*2a40*/  IMAD.WIDE.U32 R26, R27, 0x4, R22 ;  /* 0x000000041b1a7825 */ /* 0x000fe200078e0016 */
[----:B------:R-:W-:Y:S01]  /*2a50*/  LOP3.LUT R19, R31, 0xf80, RZ, 0xc0, !PT ;  /* 0x00000f801f137812 */ /* 0x000fe200078ec0ff */
[----:B------:R0:W5:Y:S01]  /*2a60*/  LDG.E.CONSTANT R17, desc[UR12][R24.64] ;  /* 0x0000000c18117981 */ /* 0x000162000c1e9900 */
[----:B------:R-:W-:Y:S02]  /*2a70*/  LOP3.LUT R32, R32, 0xf80, RZ, 0xc0, !PT ;  /* 0x00000f8020207812 */ /* 0x000fe400078ec0ff */
[----:B------:R-:W-:Y:S01]  /*2a80*/  LOP3.LUT R33, R33, 0xf80, RZ, 0xc0, !PT ;  /* 0x00000f8021217812 */ /* 0x000fe200078ec0ff */
[----:B------:R1:W5:Y:S01]  /*2a90*/  LDG.E.CONSTANT R35, desc[UR12][R26.64] ;  /* 0x0000000c1a237981 */ /* 0x000362000c1e9900 */
[----:B------:R-:W-:Y:S02]  /*2aa0*/  IADD3 R29, PT, PT, R2, R29, RZ ;  /* 0x0000001d021d7210 */ /* 0x000fe40007ffe0ff */
[----:B------:R-:W-:Y:S02]  /*2ab0*/  IADD3 R31, PT, PT, R3, R30, RZ ;  /* 0x0000001e031f7210 */ /* 0x000fe40007ffe0ff */
[----:B------:R-:W-:-:S02]  /*2ac0*/  IADD3 R19, PT, PT, R4, R19, RZ ;  /* 0x0000001304137210 */ /* 0x000fc40007ffe0ff */
[----:B0-----:R-:W-:Y:S02]  /*2ad0*/  IADD3 R25, PT, PT, R2, R33, RZ ;  /* 0x0000002102197210 */ /* 0x001fe40007ffe0ff */
[----:B-1----:R-:W-:Y:S01]  /*2ae0*/  IADD3 R27, PT, PT, R5, R32, RZ ;  /* 0x00000020051b7210 */ /* 0x002fe20007ffe0ff */
[--C-:B------:R-:W-:Y:S01]  /*2af0*/  IMAD.WIDE.U32 R32, R29, 0x4, R22.reuse ;  /* 0x000000041d207825 */ /* 0x100fe200078e0016 */
[C---:B------:R-:W-:Y:S02]  /*2b00*/  IADD3 R37, PT, PT, R41.reuse, 0x220, RZ ;  /* 0x0000022029257810 */ /* 0x040fe40007ffe0ff */
[----:B------:R-:W-:Y:S01]  /*2b10*/  IADD3 R40, PT, PT, R41, 0x260, RZ ;  /* 0x0000026029287810 */ /* 0x000fe20007ffe0ff */
[--C-:B------:R-:W-:Y:S01]  /*2b20*/  IMAD.WIDE.U32 R20, R21, 0x4, R22.reuse ;  /* 0x0000000415147825 */ /* 0x100fe200078e0016 */
[----:B------:R-:W-:Y:S01]  /*2b30*/  IADD3 R42, PT, PT, R41, 0x280, RZ ;  /* 0x00000280292a7810 */ /* 0x000fe20007ffe0ff */
[----:B------:R0:W5:Y:S02]  /*2b40*/  LDG.E.CONSTANT R34, desc[UR12][R32.64] ;  /* 0x0000000c20227981 */ /* 0x000164000c1e9900 */
[--C-:B------:R-:W-:Y:S01]  /*2b50*/  IMAD.WIDE.U32 R30, R31, 0x4, R22.reuse ;  /* 0x000000041f1e7825 */ /* 0x100fe200078e0016 */
[----:B------:R-:W-:Y:S01]  /*2b60*/  LOP3.LUT R38, R37, 0xf80, RZ, 0xc0, !PT ;  /* 0x00000f8025267812 */ /* 0x000fe200078ec0ff */
[----:B------:R-:W5:Y:S02]  /*2b70*/  LDG.E.CONSTANT R16, desc[UR12][R20.64] ;  /* 0x0000000c14107981 */ /* 0x000f64000c1e9900 */
[----:B------:R-:W-:Y:S01]  /*2b80*/  IMAD.WIDE.U32 R28, R19, 0x4, R22 ;  /* 0x00000004131c7825 */ /* 0x000fe200078e0016 */
[----:B------:R-:W-:-:S03]  /*2b90*/  IADD3 R43, PT, PT, R41, 0x2a0, RZ ;  /* 0x000002a0292b7810 */ /* 0x000fc60007ffe0ff */
[----:B------:R-:W-:Y:S01]  /*2ba0*/  IMAD.WIDE.U32 R26, R27, 0x4, R22 ;  /* 0x000000041b1a7825 */ /* 0x000fe200078e0016 */
[----:B------:R-:W-:-:S03]  /*2bb0*/  LOP3.LUT R40, R40, 0xf80, RZ, 0xc0, !PT ;  /* 0x00000f8028287812 */ /* 0x000fc600078ec0ff */
[----:B------:R-:W-:Y:S01]  /*2bc0*/  IMAD.WIDE.U32 R24, R25, 0x4, R22 ;  /* 0x0000000419187825 */ /* 0x000fe200078e0016 */
[----:B0-----:R-:W-:Y:S01]  /*2bd0*/  LOP3.LUT R33, R42, 0xf80, RZ, 0xc0, !PT ;  /* 0x00000f802a217812 */ /* 0x001fe200078ec0ff */
[----:B------:R0:W5:Y:S01]  /*2be0*/  LDG.E.CONSTANT R21, desc[UR12][R30.64] ;  /* 0x0000000c1e157981 */ /* 0x000162000c1e9900 */
[----:B------:R-:W-:-:S03]  /*2bf0*/  IADD3 R39, PT, PT, R41, 0x240, RZ ;  /* 0x0000024029277810 */ /* 0x000fc60007ffe0ff */
[----:B------:R1:W5:Y:S04]  /*2c00*/  LDG.E.CONSTANT R20, desc[UR12][R28.64] ;  /* 0x0000000c1c147981 */ /* 0x000368000c1e9900 */
[----:B------:R1:W5:Y:S01]  /*2c10*/  LDG.E.CONSTANT R19, desc[UR12][R26.64] ;  /* 0x0000000c1a137981 */ /* 0x000362000c1e9900 */
[----:B0-----:R-:W-:-:S03]  /*2c20*/  IADD3 R31, PT, PT, R3, R38, RZ ;  /* 0x00000026031f7210 */ /* 0x001fc60007ffe0ff */
[----:B------:R0:W5:Y:S01]  /*2c30*/  LDG.E.CONSTANT R18, desc[UR12][R24.64] ;  /* 0x0000000c18127981 */ /* 0x000162000c1e9900 */
[----:B-1----:R-:W-:Y:S02]  /*2c40*/  IADD3 R29, PT, PT, R5, R40, RZ ;  /* 0x00000028051d7210 */ /* 0x002fe40007ffe0ff */
[----:B------:R-:W-:Y:S02]  /*2c50*/  LOP3.LUT R26, R43, 0xf80, RZ, 0xc0, !PT ;  /* 0x00000f802b1a7812 */ /* 0x000fe400078ec0ff */
[----:B0-----:R-:W-:Y:S01]  /*2c60*/  IADD3 R25, PT, PT, R2, R33, RZ ;  /* 0x0000002102197210 */ /* 0x001fe20007ffe0ff */
[--C-:B------:R-:W-:Y:S01]  /*2c70*/  IMAD.WIDE.U32 R30, R31, 0x4, R22.reuse ;  /* 0x000000041f1e7825 */ /* 0x100fe200078e0016 */
[----:B------:R-:W-:Y:S02]  /*2c80*/  IADD3 R45, PT, PT, R41, 0x2c0, RZ ;  /* 0x000002c0292d7810 */ /* 0x000fe40007ffe0ff */
[----:B------:R-:W-:Y:S01]  /*2c90*/  IADD3 R27, PT, PT, R3, R26, RZ ;  /* 0x0000001a031b7210 */ /* 0x000fe20007ffe0ff */
[--C-:B------:R-:W-:Y:S01]  /*2ca0*/  IMAD.WIDE.U32 R28, R29, 0x4, R22.reuse ;  /* 0x000000041d1c7825 */ /* 0x100fe200078e0016 */
[----:B------:R-:W-:Y:S01]  /*2cb0*/  LOP3.LUT R39, R39, 0xf80, RZ, 0xc0, !PT ;  /* 0x00000f8027277812 */ /* 0x000fe200078ec0ff */
[----:B------:R0:W5:Y:S01]  /*2cc0*/  LDG.E.CONSTANT R37, desc[UR12][R30.64] ;  /* 0x0000000c1e257981 */ /* 0x000162000c1e9900 */
[----:B------:R-:W-:Y:S01]  /*2cd0*/  IADD3 R32, PT, PT, R41, 0x300, RZ ;  /* 0x0000030029207810 */ /* 0x000fe20007ffe0ff */
[----:B------:R-:W-:Y:S01]  /*2ce0*/  IMAD.WIDE.U32 R24, R25, 0x4, R22 ;  /* 0x0000000419187825 */ /* 0x000fe200078e0016 */
[C---:B------:R-:W-:Y:S01]  /*2cf0*/  IADD3 R46, PT, PT, R41.reuse, 0x2e0, RZ ;  /* 0x000002e0292e7810 */ /* 0x040fe20007ffe0ff */
[----:B------:R1:W5:Y:S01]  /*2d00*/  LDG.E.CONSTANT R40, desc[UR12][R28.64] ;  /* 0x0000000c1c287981 */ /* 0x000362000c1e9900 */
[----:B------:R-:W-:-:S02]  /*2d10*/  IADD3 R33, PT, PT, R41, 0x320, RZ ;  /* 0x0000032029217810 */ /* 0x000fc40007ffe0ff */
[----:B------:R-:W-:Y:S02]  /*2d20*/  IADD3 R44, PT, PT, R41, 0x340, RZ ;  /* 0x00000340292c7810 */ /* 0x000fe40007ffe0ff */
[----:B------:R-:W-:Y:S01]  /*2d30*/  LOP3.LUT R45, R45, 0xf80, RZ, 0xc0, !PT ;  /* 0x00000f802d2d7812 */ /* 0x000fe200078ec0ff */
[----:B------:R-:W-:Y:S01]  /*2d40*/  IMAD.WIDE.U32 R26, R27, 0x4, R22 ;  /* 0x000000041b1a7825 */ /* 0x000fe200078e0016 */
[----:B------:R-:W-:Y:S01]  /*2d50*/  IADD3 R39, PT, PT, R4, R39, RZ ;  /* 0x0000002704277210 */ /* 0x000fe20007ffe0ff */
[----:B------:R1:W5:Y:S01]  /*2d60*/  LDG.E.CONSTANT R42, desc[UR12][R24.64] ;  /* 0x0000000c182a7981 */ /* 0x000362000c1e9900 */
[----:B0-----:R-:W-:Y:S02]  /*2d70*/  LOP3.LUT R31, R32, 0xf80, RZ, 0xc0, !PT ;  /* 0x00000f80201f7812 */ /* 0x001fe400078ec0ff */
[----:B------:R-:W-:Y:S02]  /*2d80*/  LOP3.LUT R46, R46, 0xf80, RZ, 0xc0, !PT ;  /* 0x00000f802e2e7812 */ /* 0x000fe400078ec0ff */
[----:B-1----:R-:W-:-:S02]  /*2d90*/  LOP3.LUT R28, R33, 0xf80, RZ, 0xc0, !PT ;  /* 0x00000f80211c7812 */ /* 0x002fc400078ec0ff */
[----:B------:R-:W-:Y:S01]  /*2da0*/  IADD3 R45, PT, PT, R4, R45, RZ ;  /* 0x0000002d042d7210 */ /* 0x000fe20007ffe0ff */
[----:B------:R0:W5:Y:S01]  /*2db0*/  LDG.E.CONSTANT R43, desc[UR12][R26.64] ;  /* 0x0000000c1a2b7981 */ /* 0x000162000c1e9900 */
[----:B------:R-:W-:Y:S01]  /*2dc0*/  LOP3.LUT R25, R44, 0xf80, RZ, 0xc0, !PT ;  /* 0x00000f802c197812 */ /* 0x000fe200078ec0ff */
[--C-:B------:R-:W-:Y:S01]  /*2dd0*/  IMAD.WIDE.U32 R38, R39, 0x4, R22.reuse ;  /* 0x0000000427267825 */ /* 0x100fe200078e0016 */
[----:B------:R-:W-:Y:S02]  /*2de0*/  IADD3 R29, PT, PT, R2, R31, RZ ;  /* 0x0000001f021d7210 */ /* 0x000fe40007ffe0ff */
[----:B------:R-:W-:Y:S02]  /*2df0*/  IADD3 R31, PT, PT, R3, R28, RZ ;  /* 0x0000001c031f7210 */ /* 0x000fe40007ffe0ff */
[----:B------:R-:W-:Y:S01]  /*2e00*/  IADD3 R33, PT, PT, R4, R25, RZ ;  /* 0x0000001904217210 */ /* 0x000fe20007ffe0ff */
[----:B------:R-:W-:Y:S01]  /*2e10*/  IMAD.WIDE.U32 R24, R45, 0x4, R22 ;  /* 0x000000042d187825 */ /* 0x000fe200078e0016 */
[----:B0-----:R-:W-:Y:S01]  /*2e20*/  IADD3 R27, PT, PT, R5, R46, RZ ;  /* 0x0000002e051b7210 */ /* 0x001fe20007ffe0ff */
[----:B------:R-:W5:Y:S01]  /*2e30*/  LDG.E.CONSTANT R38, desc[UR12][R38.64] ;  /* 0x0000000c26267981 */ /* 0x000f62000c1e9900 */
[----:B------:R-:W-:-:S02]  /*2e40*/  IADD3 R48, PT, PT, R41, 0x360, RZ ;  /* 0x0000036029307810 */ /* 0x000fc40007ffe0ff */
[C---:B------:R-:W-:Y:S02]  /*2e50*/  IADD3 R49, PT, PT, R41.reuse, 0x380, RZ ;  /* 0x0000038029317810 */ /* 0x040fe40007ffe0ff */
[C---:B------:R-:W-:Y:S02]  /*2e60*/  IADD3 R50, PT, PT, R41.reuse, 0x3a0, RZ ;  /* 0x000003a029327810 */ /* 0x040fe40007ffe0ff */
[C---:B------:R-:W-:Y:S02]  /*2e70*/  IADD3 R51, PT, PT, R41.reuse, 0x3c0, RZ ;  /* 0x000003c029337810 */ /* 0x040fe40007ffe0ff */
[----:B------:R-:W-:Y:S01]  /*2e80*/  IADD3 R41, PT, PT, R41, 0x3e0, RZ ;  /* 0x000003e029297810 */ /* 0x000fe20007ffe0ff */
[--C-:B------:R-:W-:Y:S01]  /*2e90*/  IMAD.WIDE.U32 R26, R27, 0x4, R22.reuse ;  /* 0x000000041b1a7825 */ /* 0x100fe200078e0016 */
[----:B------:R0:W5:Y:S01]  /*2ea0*/  LDG.E.CONSTANT R39, desc[UR12][R24.64] ;  /* 0x0000000c18277981 */ /* 0x000162000c1e9900 */
[----:B------:R-:W-:Y:S02]  /*2eb0*/  LOP3.LUT R48, R48, 0xf80, RZ, 0xc0, !PT ;  /* 0x00000f8030307812 */ /* 0x000fe400078ec0ff */
[--C-:B------:R-:W-:Y:S01]  /*2ec0*/  IMAD.WIDE.U32 R28, R29, 0x4, R22.reuse ;  /* 0x000000041d1c7825 */ /* 0x100fe200078e0016 */
[----:B------:R-:W-:Y:S01]  /*2ed0*/  LOP3.LUT R49, R49, 0xf80, RZ, 0xc0, !PT ;  /* 0x00000f8031317812 */ /* 0x000fe200078ec0ff */
[----:B------:R1:W5:Y:S02]  /*2ee0*/  LDG.E.CONSTANT R44, desc[UR12][R26.64] ;  /* 0x0000000c1a2c7981 */ /* 0x000364000c1e9900 */
[--C-:B------:R-:W-:Y:S01]  /*2ef0*/  IMAD.WIDE.U32 R30, R31, 0x4, R22.reuse ;  /* 0x000000041f1e7825 */ /* 0x100fe200078e0016 */
[----:B------:R-:W-:Y:S01]  /*2f00*/  LOP3.LUT R50, R50, 0xf80, RZ, 0xc0, !PT ;  /* 0x00000f8032327812 */ /* 0x000fe200078ec0ff */
[----:B------:R1:W5:Y:S02]  /*2f10*/  LDG.E.CONSTANT R45, desc[UR12][R28.64] ;  /* 0x0000000c1c2d7981 */ /* 0x000364000c1e9900 */
[----:B------:R-:W-:Y:S01]  /*2f20*/  IMAD.WIDE.U32 R32, R33, 0x4, R22 ;  /* 0x0000000421207825 */ /* 0x000fe200078e0016 */
[----:B------:R-:W-:Y:S01]  /*2f30*/  LOP3.LUT R51, R51, 0xf80, RZ, 0xc0, !PT ;  /* 0x00000f8033337812 */ /* 0x000fe200078ec0ff */
[----:B------:R1:W5:Y:S01]  /*2f40*/  LDG.E.CONSTANT R46, desc[UR12][R30.64] ;  /* 0x0000000c1e2e7981 */ /* 0x000362000c1e9900 */
[----:B0-----:R-:W-:-:S02]  /*2f50*/  LOP3.LUT R24, R41, 0xf80, RZ, 0xc0, !PT ;  /* 0x00000f8029187812 */ /* 0x001fc400078ec0ff */
[----:B------:R-:W-:Y:S01]  /*2f60*/  IADD3 R25, PT, PT, R5, R48, RZ ;  /* 0x0000003005197210 */ /* 0x000fe20007ffe0ff */
[----:B------:R0:W5:Y:S01]  /*2f70*/  LDG.E.CONSTANT R47, desc[UR12][R32.64] ;  /* 0x0000000c202f7981 */ /* 0x000162000c1e9900 */
[----:B-1----:R-:W-:Y:S02]  /*2f80*/  IADD3 R27, PT, PT, R2, R49, RZ ;  /* 0x00000031021b7210 */ /* 0x002fe40007ffe0ff */
[----:B------:R-:W-:Y:S02]  /*2f90*/  IADD3 R29, PT, PT, R3, R50, RZ ;  /* 0x00000032031d7210 */ /* 0x000fe40007ffe0ff */
[----:B------:R-:W-:Y:S02]  /*2fa0*/  IADD3 R31, PT, PT, R4, R51, RZ ;  /* 0x00000033041f7210 */ /* 0x000fe40007ffe0ff */
[----:B0-----:R-:W-:Y:S01]  /*2fb0*/  IADD3 R33, PT, PT, R5, R24, RZ ;  /* 0x0000001805217210 */ /* 0x001fe20007ffe0ff */
[----:B------:R-:W-:-:S04]  /*2fc0*/  IMAD.WIDE.U32 R24, R25, 0x4, R22 ;  /* 0x0000000419187825 */ /* 0x000fc800078e0016 */
[--C-:B------:R-:W-:Y:S02]  /*2fd0*/  IMAD.WIDE.U32 R26, R27, 0x4, R22.reuse ;  /* 0x000000041b1a7825 */ /* 0x100fe400078e0016 */
[----:B------:R-:W5:Y:S02]  /*2fe0*/  LDG.E.CONSTANT R24, desc[UR12][R24.64] ;  /* 0x0000000c18187981 */ /* 0x000f64000c1e9900 */
[--C-:B------:R-:W-:Y:S02]  /*2ff0*/  IMAD.WIDE.U32 R28, R29, 0x4, R22.reuse ;  /* 0x000000041d1c7825 */ /* 0x100fe400078e0016 */
[----:B------:R-:W5:Y:S02]  /*3000*/  LDG.E.CONSTANT R26, desc[UR12][R26.64] ;  /* 0x0000000c1a1a7981 */ /* 0x000f64000c1e9900 */
[--C-:B------:R-:W-:Y:S02]  /*3010*/  IMAD.WIDE.U32 R30, R31, 0x4, R22.reuse ;  /* 0x000000041f1e7825 */ /* 0x100fe400078e0016 */
[----:B------:R-:W5:Y:S02]  /*3020*/  LDG.E.CONSTANT R28, desc[UR12][R28.64] ;  /* 0x0000000c1c1c7981 */ /* 0x000f64000c1e9900 */
[----:B------:R-:W-:-:S02]  /*3030*/  IMAD.WIDE.U32 R32, R33, 0x4, R22 ;  /* 0x0000000421207825 */ /* 0x000fc400078e0016 */
[----:B------:R-:W5:Y:S04]  /*3040*/  LDG.E.CONSTANT R30, desc[UR12][R30.64] ;  /* 0x0000000c1e1e7981 */ /* 0x000f68000c1e9900 */
[----:B------:R-:W5:Y:S01]  /*3050*/  LDG.E.CONSTANT R32, desc[UR12][R32.64] ;  /* 0x0000000c20207981 */ /* 0x000f62000c1e9900 */
[----:B------:R-:W-:-:S04]  /*3060*/  UIADD3 UR5, UPT, UPT, UR6, 0x8000, URZ ;  /* 0x0000800006057890 */ /* 0x000fc8000fffe0ff */
[----:B------:R-:W-:-:S06]  /*3070*/  ULEA UR5, UR8, UR5, 0x18 ;  /* 0x0000000508057291 */ /* 0x000fcc000f8ec0ff */
[----:B------:R-:W-:Y:S02]  /*3080*/  LEA R7, R7, UR5, 0x2 ;  /* 0x0000000507077c11 */ /* 0x000fe4000f8e10ff */
[----:B------:R-:W-:-:S04]  /*3090*/  IADD3 R6, PT, PT, R6, 0x20, RZ ;  /* 0x0000002006067810 */ /* 0x000fc80007ffe0ff */
[----:B------:R-:W-:Y:S01]  /*30a0*/  ISETP.NE.AND P0, PT, R6, 0x40, PT ;  /* 0x000000400600780c */ /* 0x000fe20003f05270 */
[----:B--2---:R1:W-:Y:S04]  /*30b0*/  STS [R7], R8 ;  /* 0x0000000807007388 */ /* 0x0043e80000000800 */
[----:B---3--:R1:W-:Y:S04]  /*30c0*/  STS [R7+0xc0], R11 ;  /* 0x0000c00b07007388 */ /* 0x0083e80000000800 */
[----:B----4-:R1:W-:Y:S04]  /*30d0*/  STS [R7+0x40], R9 ;  /* 0x0000400907007388 */ /* 0x0103e80000000800 */
[----:B-----5:R1:W-:Y:S04]  /*30e0*/  STS [R7+0x180], R14 ;  /* 0x0001800e07007388 */ /* 0x0203e80000000800 */
        /* <DEDUP_REMOVED lines=29> */
[----:B------:R-:W-:Y:S01]  /*32c0*/  BAR.SYNC.DEFER_BLOCKING 0x0 ;  /* 0x0000000000007b1d */ /* 0x000fe20000010000 */
[----:B------:R-:W-:Y:S01]  /*32d0*/  HFMA2 R60, -RZ, RZ, 0, 0 ;  /* 0x00000000ff3c7431 */ /* 0x000fe200000001ff */
[----:B------:R-:W-:-:S11]  /*32e0*/  UPLOP3.LUT UP0, UPT, UPT, UPT, UPT, 0x80, 0x8 ;  /* 0x000000000008789c */ /* 0x000fd60003f0f070 */
.L_x_5:
[C---:B------:R-:W-:Y:S01]  /*32f0*/  SHF.L.U32 R3, R0.reuse, 0x4, RZ ;  /* 0x0000000400037819 */ /* 0x040fe200000006ff */
[----:B------:R-:W-:Y:S01]  /*3300*/  UPLOP3.LUT UP1, UPT, UPT, UPT, UP0, 0x80, 0x8 ;  /* 0x000000000008789c */ /* 0x000fe20003f2f000 */
[C---:B------:R-:W-:Y:S01]  /*3310*/  SHF.L.U32 R2, R0.reuse, 0x5, RZ ;  /* 0x0000000500027819 */ /* 0x040fe200000006ff */
[----:B------:R-:W-:Y:S01]  /*3320*/  UPLOP3.LUT UP0, UPT, UPT, UPT, UPT, 0x80, 0x8 ;  /* 0x000000000008789c */ /* 0x000fe20003f0f070 */
[----:B------:R-:W-:Y:S01]  /*3330*/  SHF.L.U32 R4, R0, 0x8, RZ ;  /* 0x0000000800047819 */ /* 0x000fe200000006ff */
[----:B------:R-:W-:Y:S01]  /*3340*/  UMOV UR5, URZ ;  /* 0x000000ff00057c82 */ /* 0x000fe20008000000 */
[----:B------:R-:W-:Y:S02]  /*3350*/  LOP3.LUT R5, R3, 0x60, RZ, 0xc0, !PT ;  /* 0x0000006003057812 */ /* 0x000fe400078ec0ff */
[----:B------:R-:W-:Y:S02]  /*3360*/  LOP3.LUT R3, R2, 0x20, RZ, 0xc0, !PT ;  /* 0x0000002002037812 */ /* 0x000fe400078ec0ff */
[----:B------:R-:W-:-:S02]  /*3370*/  LOP3.LUT R5, R5, 0x3f800, R4, 0xf8, !PT ;  /* 0x0003f80005057812 */ /* 0x000fc400078ef804 */
[C---:B------:R-:W-:Y:S02]  /*3380*/  LEA R3, R60.reuse, R3, 0x9 ;  /* 0x000000033c037211 */ /* 0x040fe400078e48ff */
[----:B0-----:R-:W-:-:S07]  /*3390*/  LEA R60, R60, R5, 0x3 ;  /* 0x000000053c3c7211 */ /* 0x001fce00078e18ff */
.L_x_4:
[----:B------:R-:W-:Y:S01]  /*33a0*/  UPLOP3.LUT UP2, UPT, UPT, UPT, UP0, 0x80, 0x8 ;  /* 0x000000000008789c */ /* 0x000fe20003f4f000 */
[----:B0-----:R-:W-:-:S10]  /*33b0*/  UMOV UR6, URZ ;  /* 0x000000ff00067c82 */ /* 0x001fd40008000000 */
.L_x_3:
[----:B0-----:R-:W0:Y:S01]  /*33c0*/  S2UR UR10, SR_CgaCtaId ;  /* 0x00000000000a79c3 */ /* 0x001e220000008800 */
[----:B------:R-:W-:Y:S01]  /*33d0*/  UMOV UR7, 0x400 ;  /* 0x0000040000077882 */ /* 0x000fe20000000000 */
[----:B------:R-:W-:Y:S01]  /*33e0*/  MOV R2, UR6 ;  /* 0x0000000600027c02 */ /* 0x000fe20008000f00 */
[----:B------:R-:W-:Y:S01]  /*33f0*/  UIADD3 UR8, UPT, UPT, UR7, 0x8000, URZ ;  /* 0x0000800007087890 */ /* 0x000fe2000fffe0ff */
[----:B-1----:R-:W-:Y:S02]  /*3400*/  MOV R37, UR5 ;  /* 0x0000000500257c02 */ /* 0x002fe40008000f00 */
[----:B------:R-:W-:Y:S01]  /*3410*/  LEA R2, R2, R3, 0x6 ;  /* 0x0000000302027211 */ /* 0x000fe200078e30ff */
[----:B0-----:R-:W-:Y:S02]  /*3420*/  ULEA UR8, UR10, UR8, 0x18 ;  /* 0x000000080a087291 */ /* 0x001fe4000f8ec0ff */
[----:B------:R-:W-:-:S03]  /*3430*/  ULEA UR10, UR10, UR7, 0x18 ;  /* 0x000000070a0a7291 */ /* 0x000fc6000f8ec0ff */
[----:B------:R-:W-:Y:S01]  /*3440*/  UMOV UR7, URZ ;  /* 0x000000ff00077c82 */ /* 0x000fe20008000000 */
[----:B------:R-:W-:Y:S02]  /*3450*/  LEA R36, R2, UR8, 0x2 ;  /* 0x0000000802247c11 */ /* 0x000fe4000f8e10ff */
[----:B------:R-:W-:-:S03]  /*3460*/  LEA R2, R37, R60, 0xc ;  /* 0x0000003c25027211 */ /* 0x000fc600078e60ff */
[----:B------:R0:W1:Y:S01]  /*3470*/  LDS.128 R4, [R36] ;  /* 0x0000000024047984 */ /* 0x0000620000000c00 */
[----:B------:R-:W-:Y:S01]  /*3480*/  IADD3 R2, PT, PT, R2, UR6, RZ ;  /* 0x0000000602027c10 */ /* 0x000fe2000fffe0ff */
[----:B------:R-:W-:Y:S02]  /*3490*/  UIADD3 UR6, UPT, UPT, UR6, 0x1, URZ ;  /* 0x0000000106067890 */ /* 0x000fe4000fffe0ff */
[----:B------:R0:W2:Y:S02]  /*34a0*/  LDS.128 R8, [R36+0x10] ;  /* 0x0000100024087984 */ /* 0x0000a40000000c00 */
[----:B------:R-:W-:Y:S02]  /*34b0*/  UISETP.NE.AND UP3, UPT, UR6, 0x8, UPT ;  /* 0x000000080600788c */ /* 0x000fe4000bf65270 */
[----:B------:R0:W3:Y:S04]  /*34c0*/  LDS.128 R12, [R36+0x20] ;  /* 0x00002000240c7984 */ /* 0x0000e80000000c00 */
[----:B------:R0:W4:Y:S04]  /*34d0*/  LDS.128 R16, [R36+0x30] ;  /* 0x0000300024107984 */ /* 0x0001280000000c00 */
[----:B------:R0:W0:Y:S04]  /*34e0*/  LDS.128 R20, [R36+0x40] ;  /* 0x0000400024147984 */ /* 0x0000280000000c00 */
[----:B------:R0:W0:Y:S04]  /*34f0*/  LDS.128 R24, [R36+0x50] ;  /* 0x0000500024187984 */ /* 0x0000280000000c00 */
[----:B------:R0:W0:Y:S04]  /*3500*/  LDS.128 R28, [R36+0x60] ;  /* 0x00006000241c7984 */ /* 0x0000280000000c00 */
[----:B------:R0:W0:Y:S02]  /*3510*/  LDS.128 R32, [R36+0x70] ;  /* 0x0000700024207984 */ /* 0x0000240000000c00 */
.L_x_2:
[----:B------:R-:W-:-:S04]  /*3520*/  ULEA UR8, UR5, UR7, 0x3 ;  /* 0x0000000705087291 */ /* 0x000fc8000f8e18ff */
[----:B------:R-:W-:-:S04]  /*3530*/  USHF.L.U32 UR8, UR8, 0x6, URZ ;  /* 0x0000000608087899 */ /* 0x000fc800080006ff */
[----:B------:R-:W-:-:S09]  /*3540*/  ULEA UR8, UR8, UR14, 0x2 ;  /* 0x0000000e08087291 */ /* 0x000fd2000f8e10ff */
[----:B0-----:R-:W1:Y:S04]  /*3550*/  LDL.128 R40, [UR8] ;  /* 0x00000008ff287983 */ /* 0x001e680008100c00 */
[----:B------:R-:W2:Y:S04]  /*3560*/  LDL.128 R44, [UR8+0x10] ;  /* 0x00001008ff2c7983 */ /* 0x000ea80008100c00 */
[----:B0-----:R-:W3:Y:S01]  /*3570*/  LDL.128 R36, [UR8+0x20] ;  /* 0x00002008ff247983 */ /* 0x001ee20008100c00 */
[----:B------:R-:W-:-:S04]  /*3580*/  MOV R49, UR7 ;  /* 0x0000000700317c02 */ /* 0x000fc80008000f00 */
[----:B------:R-:W-:-:S04]  /*3590*/  LEA R56, R49, R2, 0x8 ;  /* 0x0000000231387211 */ /* 0x000fc800078e40ff */
[----:B------:R-:W-:-:S05]  /*35a0*/  LEA R56, R56, UR10, 0x2 ;  /* 0x0000000a38387c11 */ /* 0x000fca000f8e10ff */
[----:B------:R-:W1:Y:S04]  /*35b0*/  LDS R48, [R56] ;  /* 0x0000000038307984 */ /* 0x000e680000000800 */
[----:B------:R-:W-:Y:S04]  /*35c0*/  LDS R57, [R56+0x40] ;  /* 0x0000400038397984 */ /* 0x000fe80000000800 */
[----:B------:R-:W-:Y:S01]  /*35d0*/  LDS R61, [R56+0x240] ;  /* 0x00024000383d7984 */ /* 0x000fe20000000800 */
[-C--:B-1----:R-:W-:Y:S01]  /*35e0*/  FFMA R40, R4, R48.reuse, R40 ;  /* 0x0000003004287223 */ /* 0x082fe20000000028 */
[-C--:B------:R-:W-:Y:S01]  /*35f0*/  FFMA R41, R5, R48.reuse, R41 ;  /* 0x0000003005297223 */ /* 0x080fe20000000029 */
[-C--:B------:R-:W-:Y:S01]  /*3600*/  FFMA R42, R6, R48.reuse, R42 ;  /* 0x00000030062a7223 */ /* 0x080fe2000000002a */
[-C--:B------:R-:W-:Y:S01]  /*3610*/  FFMA R43, R7, R48.reuse, R43 ;  /* 0x00000030072b7223 */ /* 0x080fe2000000002b */
[-C--:B--2---:R-:W-:Y:S01]  /*3620*/  FFMA R44, R8, R48.reuse, R44 ;  /* 0x00000030082c7223 */ /* 0x084fe2000000002c */
[-C--:B------:R-:W-:Y:S01]  /*3630*/  FFMA R45, R9, R48.reuse, R45 ;  /* 0x00000030092d7223 */ /* 0x080fe2000000002d */
[-C--:B------:R-:W-:Y:S01]  /*3640*/  FFMA R46, R10, R48.reuse, R46 ;  /* 0x000000300a2e7223 */ /* 0x080fe2000000002e */
[-C--:B------:R-:W-:Y:S01]  /*3650*/  FFMA R47, R11, R48.reuse, R47 ;  /* 0x000000300b2f7223 */ /* 0x080fe2000000002f */
[----:B------:R0:W-:Y:S04]  /*3660*/  STL.128 [UR8], R40 ;  /* 0x00000028ff007987 */ /* 0x0001e80008100c08 */
[----:B------:R1:W-:Y:S04]  /*3670*/  STL.128 [UR8+0x10], R44 ;  /* 0x0000102cff007987 */ /* 0x0003e80008100c08 */
[----:B0-----:R-:W4:Y:S04]  /*3680*/  LDL.128 R40, [UR8+0x30] ;  /* 0x00003008ff287983 */ /* 0x001f280008100c00 */
[----:B-1----:R-:W2:Y:S01]  /*3690*/  LDL.128 R44, [UR8+0x40] ;  /* 0x00004008ff2c7983 */ /* 0x002ea20008100c00 */
[-C--:B---3--:R-:W-:Y:S01]  /*36a0*/  FFMA R36, R12, R48.reuse, R36 ;  /* 0x000000300c247223 */ /* 0x088fe20000000024 */
[-C--:B------:R-:W-:Y:S01]  /*36b0*/  FFMA R37, R13, R48.reuse, R37 ;  /* 0x000000300d257223 */ /* 0x080fe20000000025 */
[-C--:B------:R-:W-:Y:S01]  /*36c0*/  FFMA R38, R14, R48.reuse, R38 ;  /* 0x000000300e267223 */ /* 0x080fe20000000026 */
[----:B------:R-:W-:-:S05]  /*36d0*/  FFMA R39, R15, R48, R39 ;  /* 0x000000300f277223 */ /* 0x000fca0000000027 */
[----:B------:R0:W-:Y:S04]  /*36e0*/  STL.128 [UR8+0x20], R36 ;  /* 0x00002024ff007987 */ /* 0x0001e80008100c08 */
[----:B0-----:R-:W3:Y:S01]  /*36f0*/  LDL.128 R36, [UR8+0x50] ;  /* 0x00005008ff247983 */ /* 0x001ee20008100c00 */
[-C--:B----4-:R-:W-:Y:S01]  /*3700*/  FFMA R40, R16, R48.reuse, R40 ;  /* 0x0000003010287223 */ /* 0x090fe20000000028 */
[-C--:B------:R-:W-:Y:S01]  /*3710*/  FFMA R41, R17, R48.reuse, R41 ;  /* 0x0000003011297223 */ /* 0x080fe20000000029 */
[-C--:B------:R-:W-:Y:S01]  /*3720*/  FFMA R42, R18, R48.reuse, R42 ;  /* 0x00000030122a7223 */ /* 0x080fe2000000002a */
[-C--:B------:R-:W-:Y:S01]  /*3730*/  FFMA R43, R19, R48.reuse, R43 ;  /* 0x00000030132b7223 */ /* 0x080fe2000000002b */
[-C--:B--2---:R-:W-:Y:S01]  /*3740*/  FFMA R44, R20, R48.reuse, R44 ;  /* 0x00000030142c7223 */ /* 0x084fe2000000002c */
[-C--:B------:R-:W-:Y:S01]  /*3750*/  FFMA R45, R21, R48.reuse, R45 ;  /* 0x00000030152d7223 */ /* 0x080fe2000000002d */
[-C--:B------:R-:W-:Y:S01]  /*3760*/  FFMA R46, R22, R48.reuse, R46 ;  /* 0x00000030162e7223 */ /* 0x080fe2000000002e */
[-C--:B------:R-:W-:Y:S01]  /*3770*/  FFMA R47, R23, R48.reuse, R47 ;  /* 0x00000030172f7223 */ /* 0x080fe2000000002f */
[----:B------:R0:W-:Y:S04]  /*3780*/  STL.128 [UR8+0x30], R40 ;  /* 0x00003028ff007987 */ /* 0x0001e80008100c08 */
[----:B------:R1:W-:Y:S04]  /*3790*/  STL.128 [UR8+0x40], R44 ;  /* 0x0000402cff007987 */ /* 0x0003e80008100c08 */
[----:B0-----:R-:W2:Y:S04]  /*37a0*/  LDL.128 R40, [UR8+0x60] ;  /* 0x00006008ff287983 */ /* 0x001ea80008100c00 */
[----:B-1----:R-:W4:Y:S01]  /*37b0*/  LDL.128 R44, [UR8+0x70] ;  /* 0x00007008ff2c7983 */ /* 0x002f220008100c00 */
[-C--:B---3--:R-:W-:Y:S01]  /*37c0*/  FFMA R36, R24, R48.reuse, R36 ;  /* 0x0000003018247223 */ /* 0x088fe20000000024 */
[-C--:B------:R-:W-:Y:S01]  /*37d0*/  FFMA R37, R25, R48.reuse, R37 ;  /* 0x0000003019257223 */ /* 0x080fe20000000025 */
[-C--:B------:R-:W-:Y:S01]  /*37e0*/  FFMA R38, R26, R48.reuse, R38 ;  /* 0x000000301a267223 */ /* 0x080fe20000000026 */
[----:B------:R-:W-:-:S05]  /*37f0*/  FFMA R39, R27, R48, R39 ;  /* 0x000000301b277223 */ /* 0x000fca0000000027 */
[----:B------:R0:W-:Y:S04]  /*3800*/  STL.128 [UR8+0x50], R36 ;  /* 0x00005024ff007987 */ /* 0x0001e80008100c08 */
[----:B0-----:R-:W3:Y:S01]  /*3810*/  LDL.128 R36, [UR8+0x1000] ;  /* 0x00100008ff247983 */ /* 0x001ee20008100c00 */
[-C--:B--2---:R-:W-:Y:S01]  /*3820*/  FFMA R40, R28, R48.reuse, R40 ;  /* 0x000000301c287223 */ /* 0x084fe20000000028 */
[-C--:B------:R-:W-:Y:S01]  /*3830*/  FFMA R41, R29, R48.reuse, R41 ;  /* 0x000000301d297223 */ /* 0x080fe20000000029 */
[-C--:B------:R-:W-:Y:S01]  /*3840*/  FFMA R42, R30, R48.reuse, R42 ;  /* 0x000000301e2a7223 */ /* 0x080fe2000000002a */
[-C--:B------:R-:W-:Y:S01]  /*3850*/  FFMA R43, R31, R48.reuse, R43 ;  /* 0x000000301f2b7223 */ /* 0x080fe2000000002b */
[-C--:B----4-:R-:W-:Y:S01]  /*3860*/  FFMA R44, R32, R48.reuse, R44 ;  /* 0x00000030202c7223 */ /* 0x090fe2000000002c */
[-C--:B------:R-:W-:Y:S01]  /*3870*/  FFMA R45, R33, R48.reuse, R45 ;  /* 0x00000030212d7223 */ /* 0x080fe2000000002d */
[-C--:B------:R-:W-:Y:S01]  /*3880*/  FFMA R46, R34, R48.reuse, R46 ;  /* 0x00000030222e7223 */ /* 0x080fe2000000002e */
[----:B------:R-:W-:Y:S01]  /*3890*/  FFMA R47, R35, R48, R47 ;  /* 0x00000030232f7223 */ /* 0x000fe2000000002f */
[----:B------:R0:W-:Y:S04]  /*38a0*/  STL.128 [UR8+0x60], R40 ;  /* 0x00006028ff007987 */ /* 0x0001e80008100c08 */
[----:B------:R-:W3:Y:S04]  /*38b0*/  LDS R48, [R56+0x200] ;  /* 0x0002000038307984 */ /* 0x000ee80000000800 */
        /* <DEDUP_REMOVED lines=48> */
[----:B------:R-:W-:Y:S01]  /*3bc0*/  FFMA R43, R35, R48, R43 ;  /* 0x00000030232b7223 */ /* 0x000fe2000000002b */
        /* <DEDUP_REMOVED lines=23> */
[----:B------:R-:W2:Y:S04]  /*3d40*/  LDL.128 R44, [UR8+0xd0] ;  /* 0x0000d008ff2c7983 */ /* 0x000ea80008100c00 */
[----:B------:R1:W-:Y:S04]  /*3d50*/  STL.128 [UR8+0xb0], R48 ;  /* 0x0000b030ff007987 */ /* 0x0003e80008100c08 */
[----:B0-----:R-:W4:Y:S04]  /*3d60*/  LDL.128 R40, [UR8+0xe0] ;  /* 0x0000e008ff287983 */ /* 0x001f280008100c00 */
[----:B-1----:R-:W5:Y:S01]  /*3d70*/  LDL.128 R48, [UR8+0x1080] ;  /* 0x00108008ff307983 */ /* 0x002f620008100c00 */
        /* <DEDUP_REMOVED lines=9> */
[----:B------:R-:W-:-:S05]  /*3e10*/  FFMA R47, R27, R57, R47 ;  /* 0x000000391b2f7223 */ /* 0x000fca000000002f */
[----:B------:R0:W-:Y:S01]  /*3e20*/  STL.128 [UR8+0xd0], R44 ;  /* 0x0000d02cff007987 */ /* 0x0001e20008100c08 */
[-C--:B----4-:R-:W-:Y:S01]  /*3e30*/  FFMA R52, R28, R57.reuse, R40 ;  /* 0x000000391c347223 */ /* 0x090fe20000000028 */
[-C--:B------:R-:W-:Y:S01]  /*3e40*/  FFMA R53, R29, R57.reuse, R41 ;  /* 0x000000391d357223 */ /* 0x080fe20000000029 */
[-C--:B------:R-:W-:Y:S01]  /*3e50*/  FFMA R54, R30, R57.reuse, R42 ;  /* 0x000000391e367223 */ /* 0x080fe2000000002a */
[-C--:B------:R-:W-:Y:S02]  /*3e60*/  FFMA R55, R31, R57.reuse, R43 ;  /* 0x000000391f377223 */ /* 0x080fe4000000002b */
[----:B------:R-:W2:Y:S04]  /*3e70*/  LDL.128 R40, [UR8+0x10b0] ;  /* 0x0010b008ff287983 */ /* 0x000ea80008100c00 */
[----:B0-----:R-:W4:Y:S01]  /*3e80*/  LDL.128 R44, [UR8+0x1090] ;  /* 0x00109008ff2c7983 */ /* 0x001f220008100c00 */
[-C--:B---3--:R-:W-:Y:S01]  /*3e90*/  FFMA R36, R32, R57.reuse, R36 ;  /* 0x0000003920247223 */ /* 0x088fe20000000024 */
[-C--:B------:R-:W-:Y:S01]  /*3ea0*/  FFMA R37, R33, R57.reuse, R37 ;  /* 0x0000003921257223 */ /* 0x080fe20000000025 */
[-C--:B------:R-:W-:Y:S01]  /*3eb0*/  FFMA R38, R34, R57.reuse, R38 ;  /* 0x0000003922267223 */ /* 0x080fe20000000026 */
[----:B------:R-:W-:-:S05]  /*3ec0*/  FFMA R39, R35, R57, R39 ;  /* 0x0000003923277223 */ /* 0x000fca0000000027 */
[----:B------:R0:W-:Y:S04]  /*3ed0*/  STL.128 [UR8+0xf0], R36 ;  /* 0x0000f024ff007987 */ /* 0x0001e80008100c08 */
[----:B0-----:R-:W3:Y:S01]  /*3ee0*/  LDL.128 R36, [UR8+0x10a0] ;  /* 0x0010a008ff247983 */ /* 0x001ee20008100c00 */
[-C--:B-----5:R-:W-:Y:S01]  /*3ef0*/  FFMA R48, R4, R61.reuse, R48 ;  /* 0x0000003d04307223 */ /* 0x0a0fe20000000030 */
[-C--:B------:R-:W-:Y:S01]  /*3f00*/  FFMA R49, R5, R61.reuse, R49 ;  /* 0x0000003d05317223 */ /* 0x080fe20000000031 */
[-C--:B------:R-:W-:Y:S01]  /*3f10*/  FFMA R50, R6, R61.reuse, R50 ;  /* 0x0000003d06327223 */ /* 0x080fe20000000032 */
[-C--:B------:R-:W-:Y:S01]  /*3f20*/  FFMA R51, R7, R61.reuse, R51 ;  /* 0x0000003d07337223 */ /* 0x080fe20000000033 */
[----:B------:R-:W-:Y:S04]  /*3f30*/  STL.128 [UR8+0xe0], R52 ;  /* 0x0000e034ff007987 */ /* 0x000fe80008100c08 */
[----:B------:R0:W-:Y:S04]  /*3f40*/  STL.128 [UR8+0x1080], R48 ;  /* 0x00108030ff007987 */ /* 0x0001e80008100c08 */
[----:B0-----:R-:W5:Y:S01]  /*3f50*/  LDL.128 R48, [UR8+0x10d0] ;  /* 0x0010d008ff307983 */ /* 0x001f620008100c00 */
[-C--:B--2---:R-:W-:Y:S01]  /*3f60*/  FFMA R52, R16, R61.reuse, R40 ;  /* 0x0000003d10347223 */ /* 0x084fe20000000028 */
[-C--:B------:R-:W-:Y:S01]  /*3f70*/  FFMA R53, R17, R61.reuse, R41 ;  /* 0x0000003d11357223 */ /* 0x080fe20000000029 */
[-C--:B------:R-:W-:Y:S01]  /*3f80*/  FFMA R54, R18, R61.reuse, R42 ;  /* 0x0000003d12367223 */ /* 0x080fe2000000002a */
[-C--:B----4-:R-:W-:Y:S01]  /*3f90*/  FFMA R44, R8, R61.reuse, R44 ;  /* 0x0000003d082c7223 */ /* 0x090fe2000000002c */
[-C--:B------:R-:W-:Y:S01]  /*3fa0*/  FFMA R45, R9, R61.reuse, R45 ;  /* 0x0000003d092d7223 */ /* 0x080fe2000000002d */
[-C--:B------:R-:W-:Y:S01]  /*3fb0*/  FFMA R46, R10, R61.reuse, R46 ;  /* 0x0000003d0a2e7223 */ /* 0x080fe2000000002e */
[-C--:B------:R-:W-:Y:S01]  /*3fc0*/  FFMA R47, R11, R61.reuse, R47 ;  /* 0x0000003d0b2f7223 */ /* 0x080fe2000000002f */
[----:B------:R-:W-:-:S02]  /*3fd0*/  FFMA R55, R19, R61, R43 ;  /* 0x0000003d13377223 */ /* 0x000fc4000000002b */
[----:B------:R-:W2:Y:S04]  /*3fe0*/  LDL.128 R40, [UR8+0x10f0] ;  /* 0x0010f008ff287983 */ /* 0x000ea80008100c00 */
[----:B------:R0:W-:Y:S04]  /*3ff0*/  STL.128 [UR8+0x1090], R44 ;  /* 0x0010902cff007987 */ /* 0x0001e80008100c08 */
[----:B0-----:R-:W4:Y:S01]  /*4000*/  LDL.128 R44, [UR8+0x10e0] ;  /* 0x0010e008ff2c7983 */ /* 0x001f220008100c00 */
[-C--:B---3--:R-:W-:Y:S01]  /*4010*/  FFMA R56, R12, R61.reuse, R36 ;  /* 0x0000003d0c387223 */ /* 0x088fe20000000024 */
[-C--:B------:R-:W-:Y:S01]  /*4020*/  FFMA R57, R13, R61.reuse, R37 ;  /* 0x0000003d0d397223 */ /* 0x080fe20000000025 */
[-C--:B------:R-:W-:Y:S01]  /*4030*/  FFMA R58, R14, R61.reuse, R38 ;  /* 0x0000003d0e3a7223 */ /* 0x080fe20000000026 */
[----:B------:R-:W-:-:S02]  /*4040*/  FFMA R59, R15, R61, R39 ;  /* 0x0000003d0f3b7223 */ /* 0x000fc40000000027 */
[----:B------:R-:W3:Y:S04]  /*4050*/  LDL.128 R36, [UR8+0x10c0] ;  /* 0x0010c008ff247983 */ /* 0x000ee80008100c00 */
[----:B------:R0:W-:Y:S04]  /*4060*/  STL.128 [UR8+0x10a0], R56 ;  /* 0x0010a038ff007987 */ /* 0x0001e80008100c08 */
[----:B------:R0:W-:Y:S01]  /*4070*/  STL.128 [UR8+0x10b0], R52 ;  /* 0x0010b034ff007987 */ /* 0x0001e20008100c08 */
[-C--:B-----5:R-:W-:Y:S01]  /*4080*/  FFMA R48, R24, R61.reuse, R48 ;  /* 0x0000003d18307223 */ /* 0x0a0fe20000000030 */
[-C--:B------:R-:W-:Y:S01]  /*4090*/  FFMA R49, R25, R61.reuse, R49 ;  /* 0x0000003d19317223 */ /* 0x080fe20000000031 */
[-C--:B------:R-:W-:Y:S01]  /*40a0*/  FFMA R50, R26, R61.reuse, R50 ;  /* 0x0000003d1a327223 */ /* 0x080fe20000000032 */
[----:B------:R-:W-:-:S05]  /*40b0*/  FFMA R51, R27, R61, R51 ;  /* 0x0000003d1b337223 */ /* 0x000fca0000000033 */
[----:B------:R0:W-:Y:S01]  /*40c0*/  STL.128 [UR8+0x10d0], R48 ;  /* 0x0010d030ff007987 */ /* 0x0001e20008100c08 */
[----:B------:R-:W-:-:S04]  /*40d0*/  UIADD3 UR7, UPT, UPT, UR7, 0x1, URZ ;  /* 0x0000000107077890 */ /* 0x000fc8000fffe0ff */
[----:B------:R-:W-:Y:S01]  /*40e0*/  UISETP.NE.AND UP0, UPT, UR7, 0x8, UPT ;  /* 0x000000080700788c */ /* 0x000fe2000bf05270 */
        /* <DEDUP_REMOVED lines=8> */
[----:B------:R-:W-:-:S05]  /*4170*/  FFMA R47, R31, R61, R47 ;  /* 0x0000003d1f2f7223 */ /* 0x000fca000000002f */
[----:B------:R0:W-:Y:S01]  /*4180*/  STL.128 [UR8+0x10e0], R44 ;  /* 0x0010e02cff007987 */ /* 0x0001e20008100c08 */
[-C--:B---3--:R-:W-:Y:S01]  /*4190*/  FFMA R36, R20, R61.reuse, R36 ;  /* 0x0000003d14247223 */ /* 0x088fe20000000024 */
[-C--:B------:R-:W-:Y:S01]  /*41a0*/  FFMA R37, R21, R61.reuse, R37 ;  /* 0x0000003d15257223 */ /* 0x080fe20000000025 */
[-C--:B------:R-:W-:Y:S01]  /*41b0*/  FFMA R38, R22, R61.reuse, R38 ;  /* 0x0000003d16267223 */ /* 0x080fe20000000026 */
[----:B------:R-:W-:-:S05]  /*41c0*/  FFMA R39, R23, R61, R39 ;  /* 0x0000003d17277223 */ /* 0x000fca0000000027 */
[----:B------:R0:W-:Y:S01]  /*41d0*/  STL.128 [UR8+0x10c0], R36 ;  /* 0x0010c024ff007987 */ /* 0x0001e20008100c08 */
[----:B------:R-:W-:Y:S05]  /*41e0*/  BRA.U UP0, `(.L_x_2) ;  /* 0xfffffff100cc7547 */ /* 0x000fea000b83ffff */
[----:B------:R-:W-:Y:S05]  /*41f0*/  BRA.U UP3, `(.L_x_3) ;  /* 0xfffffff103707547 */ /* 0x000fea000b83ffff */
[----:B------:R-:W-:Y:S01]  /*4200*/  UPLOP3.LUT UP0, UPT, UPT, UPT, UPT, 0x40, 0x4 ;  /* 0x000000000004789c */ /* 0x000fe20003f0e870 */
[----:B------:R-:W-:Y:S01]  /*4210*/  UMOV UR5, 0x1 ;  /* 0x0000000100057882 */ /* 0x000fe20000000000 */
[----:B------:R-:W-:Y:S09]  /*4220*/  BRA.U UP2, `(.L_x_4) ;  /* 0xfffffff1025c7547 */ /* 0x000ff2000b83ffff */
[----:B------:R-:W-:Y:S01]  /*4230*/  HFMA2 R60, -RZ, RZ, 0, 5.9604644775390625e-08 ;  /* 0x00000001ff3c7431 */ /* 0x000fe200000001ff */
[----:B------:R-:W-:Y:S01]  /*4240*/  UPLOP3.LUT UP0, UPT, UPT, UPT, UPT, 0x40, 0x4 ;  /* 0x000000000004789c */ /* 0x000fe20003f0e870 */
[----:B------:R-:W-:Y:S10]  /*4250*/  BRA.U UP1, `(.L_x_5) ;  /* 0xfffffff101247547 */ /* 0x000ff4000b83ffff */
[----:B------:R-:W-:-:S04]  /*4260*/  UIADD3 UR4, UPT, UPT, UR4, 0x1, URZ ;  /* 0x0000000104047890 */ /* 0x000fc8000fffe0ff */
[----:B------:R-:W-:-:S09]  /*4270*/  UISETP.NE.AND UP0, UPT, UR4, 0x2c, UPT ;  /* 0x0000002c0400788c */ /* 0x000fd2000bf05270 */
[----:B------:R-:W-:Y:S05]  /*4280*/  BRA.U UP0, `(.L_x_6) ;  /* 0xffffffdd00787547 */ /* 0x000fea000b83ffff */
[----:B------:R-:W1:Y:S01]  /*4290*/  S2R R16, SR_TID.X ;  /* 0x0000000000107919 */ /* 0x000e620000002100 */
[----:B------:R-:W2:Y:S01]  /*42a0*/  LDC.64 R12, c[0x0][0x398] ;  /* 0x0000e600ff0c7b82 */ /* 0x000ea20000000a00 */
[----:B------:R-:W-:-:S04]  /*42b0*/  USHF.L.U32 UR4, UR9, 0x6, URZ ;  /* 0x0000000609047899 */ /* 0x000fc800080006ff */
[----:B------:R-:W-:-:S06]  /*42c0*/  ULOP3.LUT UR4, UR4, 0x40, URZ, 0xc0, !UPT ;  /* 0x0000004004047892 */ /* 0x000fcc000f8ec0ff */
[----:B------:R-:W-:-:S05]  /*42d0*/  MOV R0, UR4 ;  /* 0x0000000400007c02 */ /* 0x000fca0008000f00 */
[----:B------:R-:W3:Y:S01]  /*42e0*/  LDCU.64 UR4, c[0x0][0x390] ;  /* 0x00007200ff0477ac */ /* 0x000ee20008000a00 */
[----:B-1----:R-:W-:-:S04]  /*42f0*/  SHF.L.U32 R15, R16, 0x5, RZ ;  /* 0x00000005100f7819 */ /* 0x002fc800000006ff */
[----:B------:R-:W-:-:S05]  /*4300*/  LOP3.LUT R15, R0, 0x20, R15, 0xf8, !PT ;  /* 0x00000020000f7812 */ /* 0x000fca00078ef80f */
[----:B--2---:R-:W-:-:S05]  /*4310*/  IMAD.WIDE.U32 R12, R15, 0x4, R12 ;  /* 0x000000040f0c7825 */ /* 0x004fca00078e000c */
[----:B0-----:R0:W5:Y:S04]  /*4320*/  LDG.E.CONSTANT R48, desc[UR12][R12.64] ;  /* 0x0000000c0c307981 */ /* 0x001168000c1e9900 */
[----:B------:R0:W5:Y:S04]  /*4330*/  LDG.E.CONSTANT R47, desc[UR12][R12.64+0x4] ;  /* 0x0000040c0c2f7981 */ /* 0x000168000c1e9900 */
        /* <DEDUP_REMOVED lines=29> */
[----:B------:R0:W5:Y:S01]  /*4510*/  LDG.E.CONSTANT R8, desc[UR12][R12.64+0x7c] ;  /* 0x00007c0c0c087981 */ /* 0x000162000c1e9900 */
[----:B------:R-:W-:Y:S01]  /*4520*/  SHF.L.U32 R14, R16, 0xb, RZ ;  /* 0x0000000b100e7819 */ /* 0x000fe200000006ff */
[----:B---3--:R-:W-:Y:S01]  /*4530*/  UIADD3 UR8, UP0, UPT, UR4, 0x1000, URZ ;  /* 0x0000100004087890 */ /* 0x008fe2000ff1e0ff */
[----:B------:R-:W-:Y:S01]  /*4540*/  SHF.R.U32.HI R16, RZ, 0x1, R16 ;  /* 0x00000001ff107819 */ /* 0x000fe20000011610 */
[----:B------:R-:W-:Y:S01]  /*4550*/  UIADD3 UR6, UPT, UPT, UR11, 0x1000, URZ ;  /* 0x000010000b067890 */ /* 0x000fe2000fffe0ff */
[----:B------:R-:W-:Y:S01]  /*4560*/  LOP3.LUT R14, R15, 0x1fc000, R14, 0xf8, !PT ;  /* 0x001fc0000f0e7812 */ /* 0x000fe200078ef80e */
[----:B------:R-:W-:Y:S01]  /*4570*/  UIADD3.X UR10, UPT, UPT, URZ, UR5, URZ, UP0, !UPT ;  /* 0x00000005ff0a7290 */ /* 0x000fe200087fe4ff */
[----:B------:R-:W-:Y:S01]  /*4580*/  LOP3.LUT R49, R16, 0x3, RZ, 0xc0, !PT ;  /* 0x0000000310317812 */ /* 0x000fe200078ec0ff */
[----:B------:R-:W-:-:S02]  /*4590*/  ULOP3.LUT UR5, UR9, 0xfffe, URZ, 0xc0, !UPT ;  /* 0x0000fffe09057892 */ /* 0x000fc4000f8ec0ff */
[----:B------:R-:W-:Y:S01]  /*45a0*/  UPLOP3.LUT UP0, UPT, UPT, UPT, UPT, 0x80, 0x8 ;  /* 0x000000000008789c */ /* 0x000fe20003f0f070 */
[----:B------:R-:W-:Y:S01]  /*45b0*/  LEA R49, R49, R14, 0x8 ;  /* 0x0000000e31317211 */ /* 0x000fe200078e40ff */
[----:B0-----:R-:W-:-:S09]  /*45c0*/  UMOV UR4, URZ ;  /* 0x000000ff00047c82 */ /* 0x001fd20008000000 */
.L_x_8:
[----:B------:R-:W-:Y:S01]  /*45d0*/  UIADD3 UR7, UPT, UPT, UR5, UR4, URZ ;  /* 0x0000000405077290 */ /* 0x000fe2000fffe0ff */
[----:B------:R-:W-:Y:S01]  /*45e0*/  MOV R12, UR8 ;  /* 0x00000008000c7c02 */ /* 0x000fe20008000f00 */
[----:B------:R-:W-:Y:S01]  /*45f0*/  UPLOP3.LUT UP1, UPT, UPT, UPT, UP0, 0x80, 0x8 ;  /* 0x000000000008789c */ /* 0x000fe20003f2f000 */
[----:B------:R-:W-:-:S03]  /*4600*/  MOV R13, UR10 ;  /* 0x0000000a000d7c02 */ /* 0x000fc60008000f00 */
[----:B------:R-:W-:Y:S01]  /*4610*/  MOV R14, UR7 ;  /* 0x00000007000e7c02 */ /* 0x000fe20008000f00 */
[----:B------:R-:W-:-:S03]  /*4620*/  UIMAD UR7, UR4, 0x800, UR6 ;  /* 0x00000800040778a4 */ /* 0x000fc6000f8e0206 */
[----:B------:R-:W-:Y:S01]  /*4630*/  LEA R15, R14, R49, 0xf ;  /* 0x000000310e0f7211 */ /* 0x000fe200078e78ff */
[----:B------:R-:W-:-:S04]  /*4640*/  UMOV UR4, URZ ;  /* 0x000000ff00047c82 */ /* 0x000fc80008000000 */
[----:B------:R-:W-:-:S03]  /*4650*/  IMAD.WIDE.U32 R12, R15, 0x4, R12 ;  /* 0x000000040f0c7825 */ /* 0x000fc600078e000c */
[----:B------:R-:W-:Y:S02]  /*4660*/  MOV R50, R12 ;  /* 0x0000000c00327202 */ /* 0x000fe40000000f00 */
[----:B------:R-:W-:-:S07]  /*4670*/  MOV R55, R13 ;  /* 0x0000000d00377202 */ /* 0x000fce0000000f00 */
.L_x_7:
[----:B------:R-:W2:Y:S04]  /*4680*/  LDL.128 R24, [UR7+-0x1000] ;  /* 0xfff00007ff187983 */ /* 0x000ea80008100c00 */
[----:B------:R-:W3:Y:S04]  /*4690*/  LDL.128 R12, [UR7] ;  /* 0x00000007ff0c7983 */ /* 0x000ee80008100c00 */
[----:B------:R-:W4:Y:S04]  /*46a0*/  LDL.128 R20, [UR7+-0xff0] ;  /* 0xfff01007ff147983 */ /* 0x000f280008100c00 */
[----:B------:R-:W4:Y:S01]  /*46b0*/  LDL.128 R16, [UR7+0x10] ;  /* 0x00001007ff107983 */ /* 0x000f220008100c00 */
[----:B------:R-:W-:Y:S01]  /*46c0*/  MOV R51, R55 ;  /* 0x0000003700337202 */ /* 0x000fe20000000f00 */
[----:B--2--5:R-:W-:Y:S01]  /*46d0*/  FADD R25, R47, R25 ;  /* 0x000000192f197221 */ /* 0x024fe20000000000 */
[----:B------:R-:W-:Y:S01]  /*46e0*/  FADD R24, R48, R24 ;  /* 0x0000001830187221 */ /* 0x000fe20000000000 */
[----:B------:R-:W-:Y:S01]  /*46f0*/  FADD R26, R46, R26 ;  /* 0x0000001a2e1a7221 */ /* 0x000fe20000000000 */
[----:B------:R-:W-:Y:S01]  /*4700*/  FADD R27, R45, R27 ;  /* 0x0000001b2d1b7221 */ /* 0x000fe20000000000 */
[----:B---3--:R-:W-:Y:S01]  /*4710*/  FADD R13, R47, R13 ;  /* 0x0000000d2f0d7221 */ /* 0x008fe20000000000 */
[----:B------:R-:W-:Y:S01]  /*4720*/  FMNMX R25, RZ, R25, !PT ;  /* 0x00000019ff197209 */ /* 0x000fe20007800000 */
[----:B------:R-:W-:Y:S01]  /*4730*/  FADD R12, R48, R12 ;  /* 0x0000000c300c7221 */ /* 0x000fe20000000000 */
[----:B------:R-:W-:Y:S01]  /*4740*/  FMNMX R53, RZ, R24, !PT ;  /* 0x00000018ff357209 */ /* 0x000fe20007800000 */
[----:B------:R-:W-:Y:S01]  /*4750*/  FADD R14, R46, R14 ;  /* 0x0000000e2e0e7221 */ /* 0x000fe20000000000 */
[----:B------:R-:W-:Y:S01]  /*4760*/  FMNMX R55, RZ, R26, !PT ;  /* 0x0000001aff377209 */ /* 0x000fe20007800000 */
[----:B------:R0:W-:Y:S01]  /*4770*/  STG.E desc[UR12][R50.64+-0xffc], R25 ;  /* 0xfff0041932007986 */ /* 0x0001e2000c10190c */
[----:B------:R-:W-:Y:S01]  /*4780*/  FMNMX R59, RZ, R27, !PT ;  /* 0x0000001bff3b7209 */ /* 0x000fe20007800000 */
[----:B------:R-:W-:Y:S01]  /*4790*/  FADD R15, R45, R15 ;  /* 0x0000000f2d0f7221 */ /* 0x000fe20000000000 */
[----:B------:R-:W-:Y:S01]  /*47a0*/  FMNMX R13, RZ, R13, !PT ;  /* 0x0000000dff0d7209 */ /* 0x000fe20007800000 */
[----:B------:R1:W-:Y:S01]  /*47b0*/  STG.E desc[UR12][R50.64+-0x1000], R53 ;  /* 0xfff0003532007986 */ /* 0x0003e2000c10190c */
[----:B------:R-:W-:-:S03]  /*47c0*/  FMNMX R57, RZ, R14, !PT ;  /* 0x0000000eff397209 */ /* 0x000fc60007800000 */
[----:B------:R2:W-:Y:S04]  /*47d0*/  STG.E desc[UR12][R50.64+-0xff8], R55 ;  /* 0xfff0083732007986 */ /* 0x0005e8000c10190c */
[----:B0-----:R-:W3:Y:S01]  /*47e0*/  LDL.128 R24, [UR7+-0xfe0] ;  /* 0xfff02007ff187983 */ /* 0x001ee20008100c00 */
[----:B-1----:R-:W-:-:S03]  /*47f0*/  FMNMX R53, RZ, R12, !PT ;  /* 0x0000000cff357209 */ /* 0x002fc60007800000 */
[----:B------:R0:W-:Y:S01]  /*4800*/  STG.E desc[UR12][R50.64+0x4], R13 ;  /* 0x0000040d32007986 */ /* 0x0001e2000c10190c */
[----:B--2---:R-:W-:Y:S01]  /*4810*/  FMNMX R55, RZ, R15, !PT ;  /* 0x0000000fff377209 */ /* 0x004fe20007800000 */
[----:B----4-:R-:W-:Y:S01]  /*4820*/  FADD R20, R44, R20 ;  /* 0x000000142c147221 */ /* 0x010fe20000000000 */
[----:B------:R-:W-:Y:S01]  /*4830*/  FADD R21, R43, R21 ;  /* 0x000000152b157221 */ /* 0x000fe20000000000 */
[----:B------:R-:W-:Y:S01]  /*4840*/  FADD R22, R42, R22 ;  /* 0x000000162a167221 */ /* 0x000fe20000000000 */
[----:B------:R-:W-:Y:S01]  /*4850*/  FADD R23, R41, R23 ;  /* 0x0000001729177221 */ /* 0x000fe20000000000 */
[----:B------:R1:W-:Y:S04]  /*4860*/  STG.E desc[UR12][R50.64+-0xff4], R59 ;  /* 0xfff00c3b32007986 */ /* 0x0003e8000c10190c */
[----:B0-----:R-:W2:Y:S01]  /*4870*/  LDL.128 R12, [UR7+0x20] ;  /* 0x00002007ff0c7983 */ /* 0x001ea20008100c00 */
[----:B------:R-:W-:-:S02]  /*4880*/  FMNMX R61, RZ, R21, !PT ;  /* 0x00000015ff3d7209 */ /* 0x000fc40007800000 */
[----:B------:R-:W-:Y:S01]  /*4890*/  FMNMX R52, RZ, R23, !PT ;  /* 0x00000017ff347209 */ /* 0x000fe20007800000 */
[----:B------:R0:W-:Y:S01]  /*48a0*/  STG.E desc[UR12][R50.64+0x8], R57 ;  /* 0x0000083932007986 */ /* 0x0001e2000c10190c */
[----:B-1----:R-:W-:Y:S01]  /*48b0*/  FMNMX R59, RZ, R20, !PT ;  /* 0x00000014ff3b7209 */ /* 0x002fe20007800000 */
[----:B------:R-:W-:Y:S01]  /*48c0*/  FADD R16, R44, R16 ;  /* 0x000000102c107221 */ /* 0x000fe20000000000 */
[----:B------:R-:W-:Y:S01]  /*48d0*/  FADD R17, R43, R17 ;  /* 0x000000112b117221 */ /* 0x000fe20000000000 */
[----:B------:R-:W-:Y:S01]  /*48e0*/  FADD R18, R42, R18 ;  /* 0x000000122a127221 */ /* 0x000fe20000000000 */
[----:B------:R-:W-:Y:S01]  /*48f0*/  FADD R19, R41, R19 ;  /* 0x0000001329137221 */ /* 0x000fe20000000000 */
[----:B------:R1:W-:Y:S01]  /*4900*/  STG.E desc[UR12][R50.64], R53 ;  /* 0x0000003532007986 */ /* 0x0003e2000c10190c */
[----:B0-----:R-:W-:-:S03]  /*4910*/  FMNMX R57, RZ, R22, !PT ;  /* 0x00000016ff397209 */ /* 0x001fc60007800000 */
[----:B------:R-:W4:Y:S04]  /*4920*/  LDL.128 R20, [UR7+-0xfd0] ;  /* 0xfff03007ff147983 */ /* 0x000f280008100c00 */
[----:B------:R0:W-:Y:S01]  /*4930*/  STG.E desc[UR12][R50.64+0xc], R55 ;  /* 0x00000c3732007986 */ /* 0x0001e2000c10190c */
[----:B-1----:R-:W-:-:S03]  /*4940*/  FMNMX R53, RZ, R16, !PT ;  /* 0x00000010ff357209 */ /* 0x002fc60007800000 */
[----:B------:R1:W-:Y:S04]  /*4950*/  STG.E desc[UR12][R50.64+-0xff0], R59 ;  /* 0xfff0103b32007986 */ /* 0x0003e8000c10190c */
[----:B------:R1:W-:Y:S01]  /*4960*/  STG.E desc[UR12][R50.64+-0xfec], R61 ;  /* 0xfff0143d32007986 */ /* 0x0003e2000c10190c */
[----:B0-----:R-:W-:Y:S02]  /*4970*/  FMNMX R55, RZ, R17, !PT ;  /* 0x00000011ff377209 */ /* 0x001fe40007800000 */
[----:B-1----:R-:W-:Y:S02]  /*4980*/  FMNMX R59, RZ, R18, !PT ;  /* 0x00000012ff3b7209 */ /* 0x002fe40007800000 */
[----:B------:R-:W-:Y:S02]  /*4990*/  FMNMX R61, RZ, R19, !PT ;  /* 0x00000013ff3d7209 */ /* 0x000fe40007800000 */
[----:B------:R-:W4:Y:S04]  /*49a0*/  LDL.128 R16, [UR7+0x30] ;  /* 0x00003007ff107983 */ /* 0x000f280008100c00 */
[----:B------:R0:W-:Y:S04]  /*49b0*/  STG.E desc[UR12][R50.64+0x10], R53 ;  /* 0x0000103532007986 */ /* 0x0001e8000c10190c */
[----:B------:R1:W-:Y:S04]  /*49c0*/  STG.E desc[UR12][R50.64+0x14], R55 ;  /* 0x0000143732007986 */ /* 0x0003e8000c10190c */
[----:B------:R1:W-:Y:S04]  /*49d0*/  STG.E desc[UR12][R50.64+0x18], R59 ;  /* 0x0000183b32007986 */ /* 0x0003e8000c10190c */
[----:B------:R-:W-:Y:S04]  /*49e0*/  STG.E desc[UR12][R50.64+-0xfe8], R57 ;  /* 0xfff0183932007986 */ /* 0x000fe8000c10190c */
[----:B------:R-:W-:Y:S04]  /*49f0*/  STG.E desc[UR12][R50.64+-0xfe4], R52 ;  /* 0xfff01c3432007986 */ /* 0x000fe8000c10190c */
[----:B------:R-:W-:Y:S01]  /*4a00*/  STG.E desc[UR12][R50.64+0x1c], R61 ;  /* 0x00001c3d32007986 */ /* 0x000fe2000c10190c */
[----:B---3--:R-:W-:Y:S01]  /*4a10*/  FADD R25, R39, R25 ;  /* 0x0000001927197221 */ /* 0x008fe20000000000 */
[----:B------:R-:W-:Y:S01]  /*4a20*/  FADD R24, R40, R24 ;  /* 0x0000001828187221 */ /* 0x000fe20000000000 */
[----:B------:R-:W-:Y:S01]  /*4a30*/  FADD R26, R38, R26 ;  /* 0x0000001a261a7221 */ /* 0x000fe20000000000 */
[----:B------:R-:W-:-:S02]  /*4a40*/  FADD R27, R37, R27 ;  /* 0x0000001b251b7221 */ /* 0x000fc40000000000 */
[----:B------:R-:W-:Y:S02]  /*4a50*/  FMNMX R25, RZ, R25, !PT ;  /* 0x00000019ff197209 */ /* 0x000fe40007800000 */
[----:B0-----:R-:W-:Y:S02]  /*4a60*/  FMNMX R53, RZ, R24, !PT ;  /* 0x00000018ff357209 */ /* 0x001fe40007800000 */
[----:B-1----:R-:W-:Y:S01]  /*4a70*/  FMNMX R55, RZ, R26, !PT ;  /* 0x0000001aff377209 */ /* 0x002fe20007800000 */
[----:B------:R0:W-:Y:S01]  /*4a80*/  STG.E desc[UR12][R50.64+-0xfdc], R25 ;  /* 0xfff0241932007986 */ /* 0x0001e2000c10190c */
[----:B------:R-:W-:Y:S01]  /*4a90*/  FMNMX R59, RZ, R27, !PT ;  /* 0x0000001bff3b7209 */ /* 0x000fe20007800000 */
[----:B--2---:R-:W-:Y:S01]  /*4aa0*/  FADD R13, R39, R13 ;  /* 0x0000000d270d7221 */ /* 0x004fe20000000000 */
[----:B------:R-:W-:Y:S01]  /*4ab0*/  FADD R12, R40, R12 ;  /* 0x0000000c280c7221 */ /* 0x000fe20000000000 */
[----:B------:R-:W-:Y:S01]  /*4ac0*/  FADD R14, R38, R14 ;  /* 0x0000000e260e7221 */ /* 0x000fe20000000000 */
[----:B------:R-:W-:-:S02]  /*4ad0*/  FADD R15, R37, R15 ;  /* 0x0000000f250f7221 */ /* 0x000fc40000000000 */
[----:B------:R-:W-:Y:S01]  /*4ae0*/  FMNMX R13, RZ, R13, !PT ;  /* 0x0000000dff0d7209 */ /* 0x000fe20007800000 */
[----:B0-----:R-:W2:Y:S01]  /*4af0*/  LDL.128 R24, [UR7+-0xfc0] ;  /* 0xfff04007ff187983 */ /* 0x001ea20008100c00 */
[----:B------:R-:W-:-:S03]  /*4b00*/  FMNMX R57, RZ, R14, !PT ;  /* 0x0000000eff397209 */ /* 0x000fc60007800000 */
[----:B------:R0:W-:Y:S04]  /*4b10*/  STG.E desc[UR12][R50.64+-0xfe0], R53 ;  /* 0xfff0203532007986 */ /* 0x0001e8000c10190c */
[----:B------:R1:W-:Y:S04]  /*4b20*/  STG.E desc[UR12][R50.64+-0xfd8], R55 ;  /* 0xfff0283732007986 */ /* 0x0003e8000c10190c */
[----:B------:R3:W-:Y:S01]  /*4b30*/  STG.E desc[UR12][R50.64+0x24], R13 ;  /* 0x0000240d32007986 */ /* 0x0007e2000c10190c */
[----:B0-----:R-:W-:Y:S02]  /*4b40*/  FMNMX R53, RZ, R12, !PT ;  /* 0x0000000cff357209 */ /* 0x001fe40007800000 */
[----:B-1----:R-:W-:-:S02]  /*4b50*/  FMNMX R55, RZ, R15, !PT ;  /* 0x0000000fff377209 */ /* 0x002fc40007800000 */
[----:B---3--:R-:W3:Y:S01]  /*4b60*/  LDL.128 R12, [UR7+0x40] ;  /* 0x00004007ff0c7983 */ /* 0x008ee20008100c00 */
[----:B----4-:R-:W-:Y:S01]  /*4b70*/  FADD R20, R36, R20 ;  /* 0x0000001424147221 */ /* 0x010fe20000000000 */
[----:B------:R-:W-:Y:S01]  /*4b80*/  FADD R21, R35, R21 ;  /* 0x0000001523157221 */ /* 0x000fe20000000000 */
[----:B------:R-:W-:Y:S01]  /*4b90*/  FADD R22, R34, R22 ;  /* 0x0000001622167221 */ /* 0x000fe20000000000 */
[----:B------:R-:W-:Y:S01]  /*4ba0*/  FADD R23, R33, R23 ;  /* 0x0000001721177221 */ /* 0x000fe20000000000 */
[----:B------:R0:W-:Y:S02]  /*4bb0*/  STG.E desc[UR12][R50.64+-0xfd4], R59 ;  /* 0xfff02c3b32007986 */ /* 0x0001e4000c10190c */
[----:B------:R-:W-:Y:S02]  /*4bc0*/  FMNMX R61, RZ, R21, !PT ;  /* 0x00000015ff3d7209 */ /* 0x000fe40007800000 */
[----:B------:R1:W-:Y:S01]  /*4bd0*/  STG.E desc[UR12][R50.64+0x28], R57 ;  /* 0x0000283932007986 */ /* 0x0003e2000c10190c */
[----:B------:R-:W-:-:S02]  /*4be0*/  FMNMX R52, RZ, R23, !PT ;  /* 0x00000017ff347209 */ /* 0x000fc40007800000 */
[----:B0-----:R-:W-:Y:S02]  /*4bf0*/  FMNMX R59, RZ, R20, !PT ;  /* 0x00000014ff3b7209 */ /* 0x001fe40007800000 */
[----:B-1----:R-:W-:Y:S02]  /*4c00*/  FMNMX R57, RZ, R22, !PT ;  /* 0x00000016ff397209 */ /* 0x002fe40007800000 */
[----:B------:R-:W4:Y:S01]  /*4c10*/  LDL.128 R20, [UR7+-0xfb0] ;  /* 0xfff05007ff147983 */ /* 0x000f220008100c00 */
[----:B------:R-:W-:Y:S01]  /*4c20*/  FADD R16, R36, R16 ;  /* 0x0000001024107221 */ /* 0x000fe20000000000 */
[----:B------:R-:W-:Y:S01]  /*4c30*/  FADD R17, R35, R17 ;  /* 0x0000001123117221 */ /* 0x000fe20000000000 */
[----:B------:R-:W-:Y:S01]  /*4c40*/  FADD R18, R34, R18 ;  /* 0x0000001222127221 */ /* 0x000fe20000000000 */
[----:B------:R-:W-:Y:S01]  /*4c50*/  FADD R19, R33, R19 ;  /* 0x0000001321137221 */ /* 0x000fe20000000000 */
[----:B------:R0:W-:Y:S04]  /*4c60*/  STG.E desc[UR12][R50.64+0x20], R53 ;  /* 0x0000203532007986 */ /* 0x0001e8000c10190c */
[----:B------:R1:W-:Y:S04]  /*4c70*/  STG.E desc[UR12][R50.64+0x2c], R55 ;  /* 0x00002c3732007986 */ /* 0x0003e8000c10190c */
[----:B------:R1:W-:Y:S04]  /*4c80*/  STG.E desc[UR12][R50.64+-0xfd0], R59 ;  /* 0xfff0303b32007986 */ /* 0x0003e8000c10190c */
[----:B------:R1:W-:Y:S01]  /*4c90*/  STG.E desc[UR12][R50.64+-0xfcc], R61 ;  /* 0xfff0343d32007986 */ /* 0x0003e2000c10190c */
[----:B0-----:R-:W-:-:S02]  /*4ca0*/  FMNMX R53, RZ, R16, !PT ;  /* 0x00000010ff357209 */ /* 0x001fc40007800000 */
[----:B-1----:R-:W-:Y:S02]  /*4cb0*/  FMNMX R55, RZ, R17, !PT ;  /* 0x00000011ff377209 */ /* 0x002fe40007800000 */
[----:B------:R-:W-:Y:S02]  /*4cc0*/  FMNMX R59, RZ, R18, !PT ;  /* 0x00000012ff3b7209 */ /* 0x000fe40007800000 */
        /* <DEDUP_REMOVED lines=8> */
[----:B--2---:R-:W-:Y:S01]  /*4d50*/  FADD R25, R31, R25 ;  /* 0x000000191f197221 */ /* 0x004fe20000000000 */
[----:B------:R-:W-:Y:S01]  /*4d60*/  FADD R24, R32, R24 ;  /* 0x0000001820187221 */ /* 0x000fe20000000000 */
[----:B------:R-:W-:Y:S01]  /*4d70*/  FADD R26, R30, R26 ;  /* 0x0000001a1e1a7221 */ /* 0x000fe20000000000 */
[----:B------:R-:W-:-:S02]  /*4d80*/  FADD R27, R29, R27 ;  /* 0x0000001b1d1b7221 */ /* 0x000fc40000000000 */
[----:B------:R-:W-:Y:S02]  /*4d90*/  FMNMX R25, RZ, R25, !PT ;  /* 0x00000019ff197209 */ /* 0x000fe40007800000 */
[----:B0-----:R-:W-:Y:S02]  /*4da0*/  FMNMX R53, RZ, R24, !PT ;  /* 0x00000018ff357209 */ /* 0x001fe40007800000 */
[----:B-1----:R-:W-:Y:S01]  /*4db0*/  FMNMX R55, RZ, R26, !PT ;  /* 0x0000001aff377209 */ /* 0x002fe20007800000 */
[----:B------:R0:W-:Y:S01]  /*4dc0*/  STG.E desc[UR12][R50.64+-0xfbc], R25 ;  /* 0xfff0441932007986 */ /* 0x0001e2000c10190c */
[----:B------:R-:W-:-:S03]  /*4dd0*/  FMNMX R59, RZ, R27, !PT ;  /* 0x0000001bff3b7209 */ /* 0x000fc60007800000 */
[----:B------:R1:W-:Y:S01]  /*4de0*/  STG.E desc[UR12][R50.64+-0xfc0], R53 ;  /* 0xfff0403532007986 */ /* 0x0003e2000c10190c */
[----:B---3--:R-:W-:Y:S01]  /*4df0*/  FADD R13, R31, R13 ;  /* 0x0000000d1f0d7221 */ /* 0x008fe20000000000 */
[----:B------:R-:W-:Y:S01]  /*4e00*/  FADD R12, R32, R12 ;  /* 0x0000000c200c7221 */ /* 0x000fe20000000000 */
[----:B------:R-:W-:Y:S01]  /*4e10*/  FADD R14, R30, R14 ;  /* 0x0000000e1e0e7221 */ /* 0x000fe20000000000 */
[----:B0-----:R-:W2:Y:S01]  /*4e20*/  LDL.128 R24, [UR7+-0xfa0] ;  /* 0xfff06007ff187983 */ /* 0x001ea20008100c00 */
[----:B------:R-:W-:Y:S01]  /*4e30*/  FADD R15, R29, R15 ;  /* 0x0000000f1d0f7221 */ /* 0x000fe20000000000 */
[----:B------:R-:W-:Y:S02]  /*4e40*/  FMNMX R13, RZ, R13, !PT ;  /* 0x0000000dff0d7209 */ /* 0x000fe40007800000 */
[----:B------:R0:W-:Y:S01]  /*4e50*/  STG.E desc[UR12][R50.64+-0xfb8], R55 ;  /* 0xfff0483732007986 */ /* 0x0001e2000c10190c */
[----:B-1----:R-:W-:Y:S02]  /*4e60*/  FMNMX R53, RZ, R12, !PT ;  /* 0x0000000cff357209 */ /* 0x002fe40007800000 */
[----:B------:R-:W-:Y:S01]  /*4e70*/  FMNMX R57, RZ, R14, !PT ;  /* 0x0000000eff397209 */ /* 0x000fe20007800000 */
[----:B------:R1:W-:Y:S01]  /*4e80*/  STG.E desc[UR12][R50.64+0x44], R13 ;  /* 0x0000440d32007986 */ /* 0x0003e2000c10190c */
[----:B0-----:R-:W-:-:S03]  /*4e90*/  FMNMX R55, RZ, R15, !PT ;  /* 0x0000000fff377209 */ /* 0x001fc60007800000 */
[----:B-1----:R-:W3:Y:S01]  /*4ea0*/  LDL.128 R12, [UR7+0x60] ;  /* 0x00006007ff0c7983 */ /* 0x002ee20008100c00 */
        /* <DEDUP_REMOVED lines=10> */
[----:B------:R-:W4:Y:S04]  /*4f50*/  LDL.128 R20, [UR7+-0xf90] ;  /* 0xfff07007ff147983 */ /* 0x000f280008100c00 */
[----:B------:R0:W-:Y:S01]  /*4f60*/  STG.E desc[UR12][R50.64+0x40], R53 ;  /* 0x0000403532007986 */ /* 0x0001e2000c10190c */
[----:B------:R-:W-:Y:S01]  /*4f70*/  FADD R16, R28, R16 ;  /* 0x000000101c107221 */ /* 0x000fe20000000000 */
[----:B------:R-:W-:Y:S01]  /*4f80*/  FADD R17, R11, R17 ;  /* 0x000000110b117221 */ /* 0x000fe20000000000 */
[----:B------:R-:W-:Y:S01]  /*4f90*/  FADD R18, R10, R18 ;  /* 0x000000120a127221 */ /* 0x000fe20000000000 */
[----:B------:R-:W-:Y:S01]  /*4fa0*/  FADD R19, R9, R19 ;  /* 0x0000001309137221 */ /* 0x000fe20000000000 */
[----:B------:R1:W-:Y:S04]  /*4fb0*/  STG.E desc[UR12][R50.64+0x4c], R55 ;  /* 0x00004c3732007986 */ /* 0x0003e8000c10190c */
[----:B------:R1:W-:Y:S01]  /*4fc0*/  STG.E desc[UR12][R50.64+-0xfb0], R59 ;  /* 0xfff0503b32007986 */ /* 0x0003e2000c10190c */
[----:B0-----:R-:W-:-:S03]  /*4fd0*/  FMNMX R53, RZ, R16, !PT ;  /* 0x00000010ff357209 */ /* 0x001fc60007800000 */
[----:B------:R0:W-:Y:S01]  /*4fe0*/  STG.E desc[UR12][R50.64+-0xfac], R61 ;  /* 0xfff0543d32007986 */ /* 0x0001e2000c10190c */
[----:B-1----:R-:W-:Y:S02]  /*4ff0*/  FMNMX R55, RZ, R17, !PT ;  /* 0x00000011ff377209 */ /* 0x002fe40007800000 */
[----:B------:R-:W-:Y:S02]  /*5000*/  FMNMX R59, RZ, R18, !PT ;  /* 0x00000012ff3b7209 */ /* 0x000fe40007800000 */
[----:B0-----:R-:W-:Y:S02]  /*5010*/  FMNMX R61, RZ, R19, !PT ;  /* 0x00000013ff3d7209 */ /* 0x001fe40007800000 */
        /* <DEDUP_REMOVED lines=16> */
[----:B---3--:R-:W-:Y:S01]  /*5120*/  FADD R13, R2, R13 ;  /* 0x0000000d020d7221 */ /* 0x008fe20000000000 */
[----:B------:R-:W-:Y:S01]  /*5130*/  FADD R12, R0, R12 ;  /* 0x0000000c000c7221 */ /* 0x000fe20000000000 */
[----:B------:R-:W-:Y:S01]  /*5140*/  FADD R14, R3, R14 ;  /* 0x0000000e030e7221 */ /* 0x000fe20000000000 */
[----:B0-----:R-:W2:Y:S01]  /*5150*/  LDL.128 R24, [UR7+-0xf80] ;  /* 0xfff08007ff187983 */ /* 0x001ea20008100c00 */
[----:B------:R-:W-:Y:S01]  /*5160*/  FADD R15, R4, R15 ;  /* 0x0000000f040f7221 */ /* 0x000fe20000000000 */
[----:B------:R-:W-:-:S02]  /*5170*/  FMNMX R13, RZ, R13, !PT ;  /* 0x0000000dff0d7209 */ /* 0x000fc40007800000 */
[----:B------:R0:W-:Y:S01]  /*5180*/  STG.E desc[UR12][R50.64+-0xfa0], R53 ;  /* 0xfff0603532007986 */ /* 0x0001e2000c10190c */
[----:B------:R-:W-:-:S03]  /*5190*/  FMNMX R57, RZ, R14, !PT ;  /* 0x0000000eff397209 */ /* 0x000fc60007800000 */
[----:B------:R1:W-:Y:S04]  /*51a0*/  STG.E desc[UR12][R50.64+-0xf98], R55 ;  /* 0xfff0683732007986 */ /* 0x0003e8000c10190c */
[----:B------:R3:W-:Y:S01]  /*51b0*/  STG.E desc[UR12][R50.64+0x64], R13 ;  /* 0x0000640d32007986 */ /* 0x0007e2000c10190c */
[----:B0-----:R-:W-:Y:S02]  /*51c0*/  FMNMX R53, RZ, R12, !PT ;  /* 0x0000000cff357209 */ /* 0x001fe40007800000 */
[----:B-1----:R-:W-:Y:S01]  /*51d0*/  FMNMX R55, RZ, R15, !PT ;  /* 0x0000000fff377209 */ /* 0x002fe20007800000 */
[----:B----4-:R-:W-:Y:S01]  /*51e0*/  FADD R20, R5, R20 ;  /* 0x0000001405147221 */ /* 0x010fe20000000000 */
[----:B------:R-:W-:Y:S01]  /*51f0*/  FADD R21, R6, R21 ;  /* 0x0000001506157221 */ /* 0x000fe20000000000 */
[----:B------:R-:W-:Y:S01]  /*5200*/  FADD R22, R7, R22 ;  /* 0x0000001607167221 */ /* 0x000fe20000000000 */
[----:B---3--:R-:W3:Y:S01]  /*5210*/  LDL.128 R12, [UR7+0x80] ;  /* 0x00008007ff0c7983 */ /* 0x008ee20008100c00 */
[----:B------:R-:W-:-:S02]  /*5220*/  FADD R23, R8, R23 ;  /* 0x0000001708177221 */ /* 0x000fc40000000000 */
[----:B------:R-:W-:Y:S01]  /*5230*/  FMNMX R61, RZ, R21, !PT ;  /* 0x00000015ff3d7209 */ /* 0x000fe20007800000 */
[----:B------:R0:W-:Y:S02]  /*5240*/  STG.E desc[UR12][R50.64+-0xf94], R59 ;  /* 0xfff06c3b32007986 */ /* 0x0001e4000c10190c */
[----:B------:R-:W-:Y:S02]  /*5250*/  FMNMX R52, RZ, R23, !PT ;  /* 0x00000017ff347209 */ /* 0x000fe40007800000 */
[----:B------:R1:W-:Y:S01]  /*5260*/  STG.E desc[UR12][R50.64+0x68], R57 ;  /* 0x0000683932007986 */ /* 0x0003e2000c10190c */
        /* <DEDUP_REMOVED lines=42> */
[----:B----4-:R-:W-:Y:S01]  /*5510*/  FADD R21, R43, R21 ;  /* 0x000000152b157221 */ /* 0x010fe20000000000 */
[----:B0-----:R-:W-:Y:S01]  /*5520*/  FMNMX R55, RZ, R15, !PT ;  /* 0x0000000fff377209 */ /* 0x001fe20007800000 */
[----:B------:R-:W-:Y:S01]  /*5530*/  FADD R20, R44, R20 ;  /* 0x000000142c147221 */ /* 0x000fe20000000000 */
[----:B-1----:R-:W3:Y:S01]  /*5540*/  LDL.128 R12, [UR7+0xa0] ;  /* 0x0000a007ff0c7983 */ /* 0x002ee20008100c00 */
[----:B------:R-:W-:Y:S01]  /*5550*/  FADD R22, R42, R22 ;  /* 0x000000162a167221 */ /* 0x000fe20000000000 */
[----:B------:R-:W-:Y:S01]  /*5560*/  FMNMX R21, RZ, R21, !PT ;  /* 0x00000015ff157209 */ /* 0x000fe20007800000 */
[----:B------:R-:W-:Y:S01]  /*5570*/  FADD R23, R41, R23 ;  /* 0x0000001729177221 */ /* 0x000fe20000000000 */
[----:B------:R0:W-:Y:S04]  /*5580*/  STG.E desc[UR12][R50.64+-0xdf4], R59 ;  /* 0xfff20c3b32007986 */ /* 0x0001e8000c10190c */
[----:B------:R1:W-:Y:S01]  /*5590*/  STG.E desc[UR12][R50.64+0x208], R57 ;  /* 0x0002083932007986 */ /* 0x0003e2000c10190c */
[----:B------:R-:W-:-:S03]  /*55a0*/  FMNMX R61, RZ, R23, !PT ;  /* 0x00000017ff3d7209 */ /* 0x000fc60007800000 */
[----:B------:R4:W-:Y:S01]  /*55b0*/  STG.E desc[UR12][R50.64+-0xdec], R21 ;  /* 0xfff2141532007986 */ /* 0x0009e2000c10190c */
[----:B0-----:R-:W-:Y:S02]  /*55c0*/  FMNMX R59, RZ, R20, !PT ;  /* 0x00000014ff3b7209 */ /* 0x001fe40007800000 */
[----:B-1----:R-:W-:Y:S02]  /*55d0*/  FMNMX R57, RZ, R22, !PT ;  /* 0x00000016ff397209 */ /* 0x002fe40007800000 */
[----:B----4-:R-:W4:Y:S01]  /*55e0*/  LDL.128 R20, [UR7+-0xf50] ;  /* 0xfff0b007ff147983 */ /* 0x010f220008100c00 */
[----:B------:R-:W-:Y:S01]  /*55f0*/  FADD R16, R44, R16 ;  /* 0x000000102c107221 */ /* 0x000fe20000000000 */
[----:B------:R-:W-:Y:S01]  /*5600*/  FADD R17, R43, R17 ;  /* 0x000000112b117221 */ /* 0x000fe20000000000 */
[----:B------:R-:W-:Y:S01]  /*5610*/  FADD R18, R42, R18 ;  /* 0x000000122a127221 */ /* 0x000fe20000000000 */
[----:B------:R-:W-:Y:S01]  /*5620*/  FADD R19, R41, R19 ;  /* 0x0000001329137221 */ /* 0x000fe20000000000 */
[----:B------:R0:W-:Y:S04]  /*5630*/  STG.E desc[UR12][R50.64+0x200], R53 ;  /* 0x0002003532007986 */ /* 0x0001e8000c10190c */
[----:B------:R1:W-:Y:S01]  /*5640*/  STG.E desc[UR12][R50.64+0x20c], R55 ;  /* 0x00020c3732007986 */ /* 0x0003e2000c10190c */
[----:B------:R-:W-:-:S03]  /*5650*/  FMNMX R52, RZ, R19, !PT ;  /* 0x00000013ff347209 */ /* 0x000fc60007800000 */
        /* <DEDUP_REMOVED lines=15> */
[----:B0-----:R-:W-:Y:S02]  /*5750*/  FMNMX R53, RZ, R24, !PT ;  /* 0x00000018ff357209 */ /* 0x001fe40007800000 */
[----:B------:R-:W-:Y:S02]  /*5760*/  FMNMX R25, RZ, R25, !PT ;  /* 0x00000019ff197209 */ /* 0x000fe40007800000 */
[----:B-1----:R-:W-:Y:S01]  /*5770*/  FMNMX R55, RZ, R26, !PT ;  /* 0x0000001aff377209 */ /* 0x002fe20007800000 */
[----:B------:R-:W-:Y:S01]  /*5780*/  STG.E desc[UR12][R50.64+-0xde0], R53 ;  /* 0xfff2203532007986 */ /* 0x000fe2000c10190c */
[----:B------:R-:W-:-:S03]  /*5790*/  FMNMX R59, RZ, R27, !PT ;  /* 0x0000001bff3b7209 */ /* 0x000fc60007800000 */
[----:B------:R0:W-:Y:S01]  /*57a0*/  STG.E desc[UR12][R50.64+-0xddc], R25 ;  /* 0xfff2241932007986 */ /* 0x0001e2000c10190c */
[----:B---3--:R-:W-:Y:S01]  /*57b0*/  FADD R12, R40, R12 ;  /* 0x0000000c280c7221 */ /* 0x008fe20000000000 */
[----:B------:R-:W-:Y:S01]  /*57c0*/  FADD R13, R39, R13 ;  /* 0x0000000d270d7221 */ /* 0x000fe20000000000 */
[----:B------:R-:W-:Y:S01]  /*57d0*/  FADD R14, R38, R14 ;  /* 0x0000000e260e7221 */ /* 0x000fe20000000000 */
[----:B------:R-:W-:Y:S01]  /*57e0*/  FADD R15, R37, R15 ;  /* 0x0000000f250f7221 */ /* 0x000fe20000000000 */
[----:B0-----:R-:W2:Y:S01]  /*57f0*/  LDL.128 R24, [UR7+-0xf40] ;  /* 0xfff0c007ff187983 */ /* 0x001ea20008100c00 */
[----:B------:R-:W-:Y:S02]  /*5800*/  FMNMX R53, RZ, R12, !PT ;  /* 0x0000000cff357209 */ /* 0x000fe40007800000 */
[----:B------:R-:W-:Y:S01]  /*5810*/  FMNMX R13, RZ, R13, !PT ;  /* 0x0000000dff0d7209 */ /* 0x000fe20007800000 */
[----:B------:R0:W-:Y:S01]  /*5820*/  STG.E desc[UR12][R50.64+-0xdd4], R59 ;  /* 0xfff22c3b32007986 */ /* 0x0001e2000c10190c */
[----:B------:R-:W-:-:S03]  /*5830*/  FMNMX R57, RZ, R14, !PT ;  /* 0x0000000eff397209 */ /* 0x000fc60007800000 */
[----:B------:R1:W-:Y:S01]  /*5840*/  STG.E desc[UR12][R50.64+0x224], R13 ;  /* 0x0002240d32007986 */ /* 0x0003e2000c10190c */
[----:B----4-:R-:W-:Y:S01]  /*5850*/  FADD R12, R35, R21 ;  /* 0x00000015230c7221 */ /* 0x010fe20000000000 */
[----:B------:R-:W-:Y:S01]  /*5860*/  FMNMX R21, RZ, R15, !PT ;  /* 0x0000000fff157209 */ /* 0x000fe20007800000 */
[----:B------:R-:W-:-:S03]  /*5870*/  FADD R20, R36, R20 ;  /* 0x0000001424147221 */ /* 0x000fc60000000000 */
[----:B0-----:R-:W-:Y:S02]  /*5880*/  FMNMX R59, RZ, R12, !PT ;  /* 0x0000000cff3b7209 */ /* 0x001fe40007800000 */
[----:B-1----:R-:W3:Y:S01]  /*5890*/  LDL.128 R12, [UR7+0xc0] ;  /* 0x0000c007ff0c7983 */ /* 0x002ee20008100c00 */
[----:B------:R-:W-:Y:S01]  /*58a0*/  FADD R22, R34, R22 ;  /* 0x0000001622167221 */ /* 0x000fe20000000000 */
[----:B------:R-:W-:Y:S02]  /*58b0*/  FADD R23, R33, R23 ;  /* 0x0000001721177221 */ /* 0x000fe40000000000 */
[----:B------:R0:W-:Y:S03]  /*58c0*/  STG.E desc[UR12][R50.64+-0xdd8], R55 ;  /* 0xfff2283732007986 */ /* 0x0001e6000c10190c */
[----:B------:R-:W-:Y:S01]  /*58d0*/  FMNMX R61, RZ, R23, !PT ;  /* 0x00000017ff3d7209 */ /* 0x000fe20007800000 */
[----:B------:R1:W-:Y:S04]  /*58e0*/  STG.E desc[UR12][R50.64+0x228], R57 ;  /* 0x0002283932007986 */ /* 0x0003e8000c10190c */
[----:B------:R4:W-:Y:S01]  /*58f0*/  STG.E desc[UR12][R50.64+0x22c], R21 ;  /* 0x00022c1532007986 */ /* 0x0009e2000c10190c */
[----:B0-----:R-:W-:-:S02]  /*5900*/  FMNMX R55, RZ, R20, !PT ;  /* 0x00000014ff377209 */ /* 0x001fc40007800000 */
        /* <DEDUP_REMOVED lines=17> */
[----:B------:R1:W-:Y:S04]  /*5a20*/  STG.E desc[UR12][R50.64+0x238], R59 ;  /* 0x0002383b32007986 */ /* 0x0003e8000c10190c */
[----:B------:R-:W-:Y:S01]  /*5a30*/  STG.E desc[UR12][R50.64+-0xdc4], R61 ;  /* 0xfff23c3d32007986 */ /* 0x000fe2000c10190c */
[----:B--2---:R-:W-:Y:S01]  /*5a40*/  FADD R24, R32, R24 ;  /* 0x0000001820187221 */ /* 0x004fe20000000000 */
[----:B------:R-:W-:Y:S01]  /*5a50*/  FADD R26, R30, R26 ;  /* 0x0000001a1e1a7221 */ /* 0x000fe20000000000 */
[----:B------:R-:W-:Y:S01]  /*5a60*/  FADD R25, R31, R25 ;  /* 0x000000191f197221 */ /* 0x000fe20000000000 */
[----:B------:R-:W-:-:S02]  /*5a70*/  FADD R27, R29, R27 ;  /* 0x0000001b1d1b7221 */ /* 0x000fc40000000000 */
[----:B0-----:R-:W-:Y:S02]  /*5a80*/  FMNMX R53, RZ, R24, !PT ;  /* 0x00000018ff357209 */ /* 0x001fe40007800000 */
[----:B-1----:R-:W-:Y:S02]  /*5a90*/  FMNMX R55, RZ, R26, !PT ;  /* 0x0000001aff377209 */ /* 0x002fe40007800000 */
[----:B------:R-:W-:Y:S01]  /*5aa0*/  FMNMX R57, RZ, R25, !PT ;  /* 0x00000019ff397209 */ /* 0x000fe20007800000 */
[----:B------:R0:W-:Y:S01]  /*5ab0*/  STG.E desc[UR12][R50.64+-0xdc0], R53 ;  /* 0xfff2403532007986 */ /* 0x0001e2000c10190c */
[----:B------:R-:W-:-:S03]  /*5ac0*/  FMNMX R59, RZ, R27, !PT ;  /* 0x0000001bff3b7209 */ /* 0x000fc60007800000 */
[----:B------:R1:W-:Y:S01]  /*5ad0*/  STG.E desc[UR12][R50.64+-0xdb8], R55 ;  /* 0xfff2483732007986 */ /* 0x0003e2000c10190c */
[----:B---3--:R-:W-:Y:S01]  /*5ae0*/  FADD R12, R32, R12 ;  /* 0x0000000c200c7221 */ /* 0x008fe20000000000 */
[----:B------:R-:W-:Y:S01]  /*5af0*/  FADD R13, R31, R13 ;  /* 0x0000000d1f0d7221 */ /* 0x000fe20000000000 */
[----:B------:R-:W-:Y:S01]  /*5b00*/  FADD R14, R30, R14 ;  /* 0x0000000e1e0e7221 */ /* 0x000fe20000000000 */
[----:B------:R-:W-:Y:S02]  /*5b10*/  FADD R15, R29, R15 ;  /* 0x0000000f1d0f7221 */ /* 0x000fe40000000000 */
[----:B------:R-:W-:Y:S02]  /*5b20*/  FMNMX R25, RZ, R12, !PT ;  /* 0x0000000cff197209 */ /* 0x000fe40007800000 */
[----:B------:R-:W-:Y:S02]  /*5b30*/  FMNMX R27, RZ, R13, !PT ;  /* 0x0000000dff1b7209 */ /* 0x000fe40007800000 */
[----:B0-----:R-:W-:-:S02]  /*5b40*/  FMNMX R53, RZ, R14, !PT ;  /* 0x0000000eff357209 */ /* 0x001fc40007800000 */
[----:B-1----:R-:W-:Y:S02]  /*5b50*/  FMNMX R55, RZ, R15, !PT ;  /* 0x0000000fff377209 */ /* 0x002fe40007800000 */
[----:B------:R-:W2:Y:S04]  /*5b60*/  LDL.128 R12, [UR7+-0xf20] ;  /* 0xfff0e007ff0c7983 */ /* 0x000ea80008100c00 */
[----:B------:R0:W-:Y:S01]  /*5b70*/  STG.E desc[UR12][R50.64+-0xdbc], R57 ;  /* 0xfff2443932007986 */ /* 0x0001e2000c10190c */
[----:B----4-:R-:W-:Y:S01]  /*5b80*/  FADD R20, R28, R20 ;  /* 0x000000141c147221 */ /* 0x010fe20000000000 */
[----:B------:R-:W-:Y:S01]  /*5b90*/  FADD R21, R11, R21 ;  /* 0x000000150b157221 */ /* 0x000fe20000000000 */
[----:B------:R-:W-:Y:S01]  /*5ba0*/  FADD R22, R10, R22 ;  /* 0x000000160a167221 */ /* 0x000fe20000000000 */
[----:B------:R-:W-:Y:S01]  /*5bb0*/  FADD R23, R9, R23 ;  /* 0x0000001709177221 */ /* 0x000fe20000000000 */
[----:B------:R1:W-:Y:S03]  /*5bc0*/  STG.E desc[UR12][R50.64+-0xdb4], R59 ;  /* 0xfff24c3b32007986 */ /* 0x0003e6000c10190c */
[----:B0-----:R-:W-:Y:S01]  /*5bd0*/  FMNMX R57, RZ, R22, !PT ;  /* 0x00000016ff397209 */ /* 0x001fe20007800000 */
[----:B------:R0:W-:Y:S04]  /*5be0*/  STG.E desc[UR12][R50.64+0x240], R25 ;  /* 0x0002401932007986 */ /* 0x0001e8000c10190c */
[----:B------:R3:W-:Y:S01]  /*5bf0*/  STG.E desc[UR12][R50.64+0x244], R27 ;  /* 0x0002441b32007986 */ /* 0x0007e2000c10190c */
[----:B-1----:R-:W-:-:S02]  /*5c00*/  FMNMX R59, RZ, R23, !PT ;  /* 0x00000017ff3b7209 */ /* 0x002fc40007800000 */
[----:B0-----:R-:W-:Y:S02]  /*5c10*/  FMNMX R25, RZ, R20, !PT ;  /* 0x00000014ff197209 */ /* 0x001fe40007800000 */
[----:B---3--:R-:W-:Y:S02]  /*5c20*/  FMNMX R27, RZ, R21, !PT ;  /* 0x00000015ff1b7209 */ /* 0x008fe40007800000 */
[----:B------:R-:W3:Y:S01]  /*5c30*/  LDL.128 R20, [UR7+0xe0] ;  /* 0x0000e007ff147983 */ /* 0x000ee20008100c00 */
[----:B------:R-:W-:Y:S01]  /*5c40*/  FADD R16, R28, R16 ;  /* 0x000000101c107221 */ /* 0x000fe20000000000 */
[----:B------:R-:W-:Y:S01]  /*5c50*/  FADD R17, R11, R17 ;  /* 0x000000110b117221 */ /* 0x000fe20000000000 */
[----:B------:R-:W-:Y:S01]  /*5c60*/  FADD R18, R10, R18 ;  /* 0x000000120a127221 */ /* 0x000fe20000000000 */
[----:B------:R-:W-:Y:S01]  /*5c70*/  FADD R24, R9, R19 ;  /* 0x0000001309187221 */ /* 0x000fe20000000000 */
[----:B------:R0:W-:Y:S04]  /*5c80*/  STG.E desc[UR12][R50.64+0x248], R53 ;  /* 0x0002483532007986 */ /* 0x0001e8000c10190c */
[----:B------:R1:W-:Y:S01]  /*5c90*/  STG.E desc[UR12][R50.64+0x24c], R55 ;  /* 0x00024c3732007986 */ /* 0x0003e2000c10190c */
[----:B------:R-:W-:-:S03]  /*5ca0*/  FMNMX R61, RZ, R24, !PT ;  /* 0x00000018ff3d7209 */ /* 0x000fc60007800000 */
[----:B------:R4:W-:Y:S04]  /*5cb0*/  STG.E desc[UR12][R50.64+-0xda8], R57 ;  /* 0xfff2583932007986 */ /* 0x0009e8000c10190c */
[----:B------:R-:W-:Y:S01]  /*5cc0*/  STG.E desc[UR12][R50.64+-0xdb0], R25 ;  /* 0xfff2501932007986 */ /* 0x000fe2000c10190c */
[----:B0-----:R-:W-:-:S03]  /*5cd0*/  FMNMX R53, RZ, R16, !PT ;  /* 0x00000010ff357209 */ /* 0x001fc60007800000 */
[----:B------:R0:W-:Y:S01]  /*5ce0*/  STG.E desc[UR12][R50.64+-0xdac], R27 ;  /* 0xfff2541b32007986 */ /* 0x0001e2000c10190c */
[----:B-1----:R-:W-:Y:S02]  /*5cf0*/  FMNMX R55, RZ, R17, !PT ;  /* 0x00000011ff377209 */ /* 0x002fe40007800000 */
[----:B----4-:R-:W-:Y:S02]  /*5d00*/  FMNMX R57, RZ, R18, !PT ;  /* 0x00000012ff397209 */ /* 0x010fe40007800000 */
[----:B------:R-:W4:Y:S04]  /*5d10*/  LDL.128 R16, [UR7+-0xf10] ;  /* 0xfff0f007ff107983 */ /* 0x000f280008100c00 */
[----:B0-----:R-:W4:Y:S04]  /*5d20*/  LDL.128 R24, [UR7+0xf0] ;  /* 0x0000f007ff187983 */ /* 0x001f280008100c00 */
[----:B------:R0:W-:Y:S01]  /*5d30*/  STG.E desc[UR12][R50.64+0x250], R53 ;  /* 0x0002503532007986 */ /* 0x0001e2000c10190c */
[----:B------:R-:W-:-:S03]  /*5d40*/  UIADD3 UR4, UPT, UPT, UR4, 0x1, URZ ;  /* 0x0000000104047890 */ /* 0x000fc6000fffe0ff */
[----:B------:R1:W-:Y:S04]  /*5d50*/  STG.E desc[UR12][R50.64+0x254], R55 ;  /* 0x0002543732007986 */ /* 0x0003e8000c10190c */
[----:B------:R1:W-:Y:S01]  /*5d60*/  STG.E desc[UR12][R50.64+0x258], R57 ;  /* 0x0002583932007986 */ /* 0x0003e2000c10190c */
[----:B------:R-:W-:-:S03]  /*5d70*/  UISETP.NE.AND UP0, UPT, UR4, 0x8, UPT ;  /* 0x000000080400788c */ /* 0x000fc6000bf05270 */
[----:B------:R-:W-:Y:S04]  /*5d80*/  STG.E desc[UR12][R50.64+0x23c], R52 ;  /* 0x00023c3432007986 */ /* 0x000fe8000c10190c */
[----:B------:R-:W-:Y:S04]  /*5d90*/  STG.E desc[UR12][R50.64+-0xda4], R59 ;  /* 0xfff25c3b32007986 */ /* 0x000fe8000c10190c */
[----:B------:R-:W-:Y:S01]  /*5da0*/  STG.E desc[UR12][R50.64+0x25c], R61 ;  /* 0x00025c3d32007986 */ /* 0x000fe2000c10190c */
[----:B------:R-:W-:Y:S01]  /*5db0*/  UIADD3 UR7, UPT, UPT, UR7, 0x100, URZ ;  /* 0x0000010007077890 */ /* 0x000fe2000fffe0ff */
[----:B--2---:R-:W-:Y:S01]  /*5dc0*/  FADD R12, R0, R12 ;  /* 0x0000000c000c7221 */ /* 0x004fe20000000000 */
[----:B------:R-:W-:Y:S01]  /*5dd0*/  FADD R13, R2, R13 ;  /* 0x0000000d020d7221 */ /* 0x000fe20000000000 */
[----:B------:R-:W-:-:S03]  /*5de0*/  FADD R14, R3, R14 ;  /* 0x0000000e030e7221 */ /* 0x000fc60000000000 */
[----:B0-----:R-:W-:Y:S01]  /*5df0*/  FMNMX R53, RZ, R12, !PT ;  /* 0x0000000cff357209 */ /* 0x001fe20007800000 */
[----:B------:R-:W-:Y:S01]  /*5e00*/  FADD R12, R4, R15 ;  /* 0x0000000f040c7221 */ /* 0x000fe20000000000 */
[----:B------:R-:W-:Y:S02]  /*5e10*/  FMNMX R15, RZ, R13, !PT ;  /* 0x0000000dff0f7209 */ /* 0x000fe40007800000 */
[----:B-1----:R-:W-:Y:S02]  /*5e20*/  FMNMX R55, RZ, R14, !PT ;  /* 0x0000000eff377209 */ /* 0x002fe40007800000 */
[----:B------:R-:W-:Y:S01]  /*5e30*/  FMNMX R57, RZ, R12, !PT ;  /* 0x0000000cff397209 */ /* 0x000fe20007800000 */
[----:B------:R0:W-:Y:S04]  /*5e40*/  STG.E desc[UR12][R50.64+-0xd9c], R15 ;  /* 0xfff2640f32007986 */ /* 0x0001e8000c10190c */
[----:B------:R1:W-:Y:S04]  /*5e50*/  STG.E desc[UR12][R50.64+-0xda0], R53 ;  /* 0xfff2603532007986 */ /* 0x0003e8000c10190c */
[----:B------:R2:W-:Y:S01]  /*5e60*/  STG.E desc[UR12][R50.64+-0xd98], R55 ;  /* 0xfff2683732007986 */ /* 0x0005e2000c10190c */
[----:B---3--:R-:W-:Y:S01]  /*5e70*/  FADD R20, R0, R20 ;  /* 0x0000001400147221 */ /* 0x008fe20000000000 */
[----:B------:R-:W-:Y:S01]  /*5e80*/  FADD R22, R3, R22 ;  /* 0x0000001603167221 */ /* 0x000fe20000000000 */
[----:B------:R-:W-:Y:S01]  /*5e90*/  FADD R21, R2, R21 ;  /* 0x0000001502157221 */ /* 0x000fe20000000000 */
[----:B------:R-:W-:-:S02]  /*5ea0*/  FADD R23, R4, R23 ;  /* 0x0000001704177221 */ /* 0x000fc40000000000 */
[----:B------:R-:W-:Y:S02]  /*5eb0*/  FMNMX R13, RZ, R20, !PT ;  /* 0x00000014ff0d7209 */ /* 0x000fe40007800000 */
[----:B0-----:R-:W-:Y:S02]  /*5ec0*/  FMNMX R15, RZ, R22, !PT ;  /* 0x00000016ff0f7209 */ /* 0x001fe40007800000 */
[----:B------:R-:W-:Y:S01]  /*5ed0*/  FMNMX R21, RZ, R21, !PT ;  /* 0x00000015ff157209 */ /* 0x000fe20007800000 */
[----:B------:R0:W-:Y:S01]  /*5ee0*/  STG.E desc[UR12][R50.64+0x260], R13 ;  /* 0x0002600d32007986 */ /* 0x0001e2000c10190c */
[----:B------:R-:W-:-:S03]  /*5ef0*/  FMNMX R23, RZ, R23, !PT ;  /* 0x00000017ff177209 */ /* 0x000fc60007800000 */
[----:B------:R3:W-:Y:S04]  /*5f00*/  STG.E desc[UR12][R50.64+0x268], R15 ;  /* 0x0002680f32007986 */ /* 0x0007e8000c10190c */
[----:B------:R-:W-:Y:S01]  /*5f10*/  STG.E desc[UR12][R50.64+-0xd94], R57 ;  /* 0xfff26c3932007986 */ /* 0x000fe2000c10190c */
[----:B----4-:R-:W-:Y:S01]  /*5f20*/  FADD R16, R5, R16 ;  /* 0x0000001005107221 */ /* 0x010fe20000000000 */
[----:B------:R-:W-:Y:S01]  /*5f30*/  FADD R12, R6, R17 ;  /* 0x00000011060c7221 */ /* 0x000fe20000000000 */
[----:B------:R-:W-:Y:S01]  /*5f40*/  FADD R18, R7, R18 ;  /* 0x0000001207127221 */ /* 0x000fe20000000000 */
[----:B------:R-:W-:Y:S01]  /*5f50*/  FADD R19, R8, R19 ;  /* 0x0000001308137221 */ /* 0x000fe20000000000 */
[----:B------:R-:W-:Y:S01]  /*5f60*/  FADD R24, R5, R24 ;  /* 0x0000001805187221 */ /* 0x000fe20000000000 */
[----:B------:R-:W-:Y:S01]  /*5f70*/  FADD R25, R6, R25 ;  /* 0x0000001906197221 */ /* 0x000fe20000000000 */
[----:B------:R-:W-:Y:S01]  /*5f80*/  FADD R26, R7, R26 ;  /* 0x0000001a071a7221 */ /* 0x000fe20000000000 */
[----:B------:R-:W-:Y:S01]  /*5f90*/  FADD R27, R8, R27 ;  /* 0x0000001b081b7221 */ /* 0x000fe20000000000 */
[----:B------:R-:W-:-:S02]  /*5fa0*/  FMNMX R17, RZ, R16, !PT ;  /* 0x00000010ff117209 */ /* 0x000fc40007800000 */
[----:B-1----:R-:W-:Y:S02]  /*5fb0*/  FMNMX R53, RZ, R12, !PT ;  /* 0x0000000cff357209 */ /* 0x002fe40007800000 */
[----:B--2---:R-:W-:Y:S02]  /*5fc0*/  FMNMX R55, RZ, R18, !PT ;  /* 0x00000012ff377209 */ /* 0x004fe40007800000 */
[----:B------:R-:W-:Y:S02]  /*5fd0*/  FMNMX R19, RZ, R19, !PT ;  /* 0x00000013ff137209 */ /* 0x000fe40007800000 */
[----:B0-----:R-:W-:Y:S02]  /*5fe0*/  FMNMX R13, RZ, R24, !PT ;  /* 0x00000018ff0d7209 */ /* 0x001fe40007800000 */
[----:B------:R-:W-:Y:S02]  /*5ff0*/  FMNMX R25, RZ, R25, !PT ;  /* 0x00000019ff197209 */ /* 0x000fe40007800000 */
[----:B---3--:R-:W-:-:S02]  /*6000*/  FMNMX R15, RZ, R26, !PT ;  /* 0x0000001aff0f7209 */ /* 0x008fc40007800000 */
[----:B------:R-:W-:Y:S01]  /*6010*/  FMNMX R27, RZ, R27, !PT ;  /* 0x0000001bff1b7209 */ /* 0x000fe20007800000 */
[----:B------:R-:W-:Y:S04]  /*6020*/  STG.E desc[UR12][R50.64+0x264], R21 ;  /* 0x0002641532007986 */ /* 0x000fe8000c10190c */
        /* <DEDUP_REMOVED lines=8> */
[----:B------:R0:W-:Y:S02]  /*60b0*/  STG.E desc[UR12][R50.64+0x27c], R27 ;  /* 0x00027c1b32007986 */ /* 0x0001e4000c10190c */
[----:B0-----:R-:W-:-:S04]  /*60c0*/  IADD3 R50, P0, PT, R50, 0x2000, RZ ;  /* 0x0000200032327810 */ /* 0x001fc80007f1e0ff */
[----:B------:R-:W-:Y:S01]  /*60d0*/  IADD3.X R55, PT, PT, RZ, R51, RZ, P0, !PT ;  /* 0x00000033ff377210 */ /* 0x000fe200007fe4ff */
[----:B------:R-:W-:Y:S08]  /*60e0*/  BRA.U UP0, `(.L_x_7) ;  /* 0xffffffe500647547 */ /* 0x000ff0000b83ffff */
[----:B------:R-:W-:Y:S01]  /*60f0*/  UPLOP3.LUT UP0, UPT, UPT, UPT, UPT, 0x40, 0x4 ;  /* 0x000000000004789c */ /* 0x000fe20003f0e870 */
[----:B------:R-:W-:Y:S01]  /*6100*/  UMOV UR4, 0x1 ;  /* 0x0000000100047882 */ /* 0x000fe20000000000 */
[----:B------:R-:W-:Y:S09]  /*6110*/  BRA.U UP1, `(.L_x_8) ;  /* 0xffffffe5012c7547 */ /* 0x000ff2000b83ffff */
[----:B------:R-:W-:Y:S05]  /*6120*/  EXIT ;  /* 0x000000000000794d */ /* 0x000fea0003800000 */
.L_x_9:
[----:B------:R-:W-:-:S00]  /*6130*/  BRA `(.L_x_9) ;  /* 0xfffffffc00fc7947 */ /* 0x000fc0000383ffff */
[----:B------:R-:W-:-:S00]  /*6140*/  NOP ;  /* 0x0000000000007918 */ /* 0x000fc00000000000 */
        /* <DEDUP_REMOVED lines=11> */
.L_x_10:


//--------------------- .nv.shared.my_kernel_kernel0 --------------------------
	.section	.nv.shared.my_kernel_kernel0,"aw",@nobits
	.sectionflags	@""
	.align	4
.nv.shared.my_kernel_kernel0:
	.zero		37888


//--------------------- .nv.shared.reserved.0     --------------------------
	.section	.nv.shared.reserved.0,"aw",@nobits
	.weak		__nv_reservedSMEM_offset_0_alias
	.size		__nv_reservedSMEM_offset_0_alias, 0, 64
	.other		__nv_reservedSMEM_offset_0_alias,@"STO_CUDA_RESERVED_SHARED STV_DEFAULT"
__nv_reservedSMEM_offset_0_alias:
	.zero		0
	.zero		64


//--------------------- .nv.constant0.my_kernel_kernel0 --------------------------
	.section	.nv.constant0.my_kernel_kernel0,"a",@progbits
	.sectionflags	@""
	.align	4
.nv.constant0.my_kernel_kernel0:
	.zero		928


//--------------------- SYMBOLS --------------------------

	.type		.nv.reservedSmem.offset0,@object
	.size		.nv.reservedSmem.offset0,0x4
	.type		.nv.reservedSmem.cap,@object
	.size		.nv.reservedSmem.cap,0x4
